	.target	sm_90a

	.elftype	@"ET_EXEC"


//--------------------- .note.nv.tkinfo           --------------------------
	.section	.note.nv.tkinfo,"",@"SHT_NOTE"
	.sectionflags	@"SHF_NOTE_NV_TKINFO"
	.tkinfo
        /*0018*/ 	.word	0x00000002
        /*0030*/ 	.string	""
        /*0030*/ 	.string	"ptxas"
        /*0030*/ 	.string	"Cuda compilation tools, release 13.0, V13.0.88"
        /*0030*/ 	.string	"Build cuda_13.0.r13.0/compiler.36424714_0"
        /*0030*/ 	.string	"-arch sm_90a -m 64 "



//--------------------- .note.nv.cuinfo           --------------------------
	.section	.note.nv.cuinfo,"",@"SHT_NOTE"
	.sectionflags	@"SHF_NOTE_NV_CUINFO"
        /*0018*/ 	.short	0x0002
        /*001a*/ 	.short	0x005a
        /*001c*/ 	.short	0x0082
	.zero		2


//--------------------- .nv.info                  --------------------------
	.section	.nv.info,"",@"SHT_CUDA_INFO"
	.align	4


	//----- nvinfo : EIATTR_REGCOUNT
	.align		4
        /*0000*/ 	.byte	0x04, 0x2f
        /*0002*/ 	.short	(.L_12 - .L_11)
	.align		4
.L_11:
        /*0004*/ 	.word	index@(_ZN7cutlass13device_kernelINS_4conv6kernel13ConvUniversalINS1_16ConvProblemShapeILNS1_8OperatorE0ELi2EEENS1_10collective14CollectiveConvINS1_46MainloopSm90TmaGmmaWarpSpecializedImplicitGemmILS5_0ELi28ELi2EN4cute5tupleIJNSA_1CILi2EEENSC_ILi1EEESE_EEENS1_36KernelImplicitTmaWarpSpecializedSm90ELi1EEENSB_IJNSC_ILi128EEESI_NSB_IJNSC_ILi32EEEEEEEEENS_12float_e4m3_tESM_NSA_8TiledMMAINSA_8MMA_AtomIJNSA_4SM904GMMA31MMA_64x128x32_F32E4M3E4M3_SS_TNILNSQ_7ScaleInE1ELSS_1EEEEEENSA_6LayoutINSB_IJSE_SE_SE_EEENSB_IJNSC_ILi0EEESX_SX_EEEEENSB_IJNSA_10UnderscoreES10_S10_EEEEENS7_6detail26Sm90ImplicitGemmTileTraitsINSA_20SM90_TMA_LOAD_IM2COLENSA_14ComposedLayoutINSA_7SwizzleILi1ELi4ELi3EEENSA_18smem_ptr_flag_bitsILi8EEENSV_INSB_IJNSB_IJNSC_ILi8EEENSC_ILi16EEEEEENSB_IJSJ_SE_EEENSB_IJSE_NSC_ILi28EEEEEEEEENSB_IJNSB_IJSJ_NSC_ILi256EEEEEENSB_IJSE_SX_EEENSB_IJSX_NSC_ILi4096EEEEEEEEEEEEEvEENS14_INSA_23SM90_TMA_LOAD_MULTICASTES1P_vEEEENS_8epilogue10collective6detail29Sm90TmaWarpSpecializedAdapterINS1V_15DefaultEpilogueISM_NSB_IJNSB_IJlllEEESE_SX_EEES20_NS1U_6thread17LinearCombinationISM_Li1EffLNS21_9ScaleType4KindE0ELNS_15FloatRoundStyleE2ESM_EENS_4gemm15EpilogueDefaultEEEEEvvEEEEvNT_6ParamsE)
        /*0008*/ 	.word	0x0000009a


	//----- nvinfo : EIATTR_FRAME_SIZE
	.align		4
.L_12:
        /*000c*/ 	.byte	0x04, 0x11
        /*000e*/ 	.short	(.L_14 - .L_13)
	.align		4
.L_13:
        /*0010*/ 	.word	index@(_ZN7cutlass13device_kernelINS_4conv6kernel13ConvUniversalINS1_16ConvProblemShapeILNS1_8OperatorE0ELi2EEENS1_10collective14CollectiveConvINS1_46MainloopSm90TmaGmmaWarpSpecializedImplicitGemmILS5_0ELi28ELi2EN4cute5tupleIJNSA_1CILi2EEENSC_ILi1EEESE_EEENS1_36KernelImplicitTmaWarpSpecializedSm90ELi1EEENSB_IJNSC_ILi128EEESI_NSB_IJNSC_ILi32EEEEEEEEENS_12float_e4m3_tESM_NSA_8TiledMMAINSA_8MMA_AtomIJNSA_4SM904GMMA31MMA_64x128x32_F32E4M3E4M3_SS_TNILNSQ_7ScaleInE1ELSS_1EEEEEENSA_6LayoutINSB_IJSE_SE_SE_EEENSB_IJNSC_ILi0EEESX_SX_EEEEENSB_IJNSA_10UnderscoreES10_S10_EEEEENS7_6detail26Sm90ImplicitGemmTileTraitsINSA_20SM90_TMA_LOAD_IM2COLENSA_14ComposedLayoutINSA_7SwizzleILi1ELi4ELi3EEENSA_18smem_ptr_flag_bitsILi8EEENSV_INSB_IJNSB_IJNSC_ILi8EEENSC_ILi16EEEEEENSB_IJSJ_SE_EEENSB_IJSE_NSC_ILi28EEEEEEEEENSB_IJNSB_IJSJ_NSC_ILi256EEEEEENSB_IJSE_SX_EEENSB_IJSX_NSC_ILi4096EEEEEEEEEEEEEvEENS14_INSA_23SM90_TMA_LOAD_MULTICASTES1P_vEEEENS_8epilogue10collective6detail29Sm90TmaWarpSpecializedAdapterINS1V_15DefaultEpilogueISM_NSB_IJNSB_IJlllEEESE_SX_EEES20_NS1U_6thread17LinearCombinationISM_Li1EffLNS21_9ScaleType4KindE0ELNS_15FloatRoundStyleE2ESM_EENS_4gemm15EpilogueDefaultEEEEEvvEEEEvNT_6ParamsE)
        /*0014*/ 	.word	0x00000000


	//----- nvinfo : EIATTR_MIN_STACK_SIZE
	.align		4
.L_14:
        /*0018*/ 	.byte	0x04, 0x12
        /*001a*/ 	.short	(.L_16 - .L_15)
	.align		4
.L_15:
        /*001c*/ 	.word	index@(_ZN7cutlass13device_kernelINS_4conv6kernel13ConvUniversalINS1_16ConvProblemShapeILNS1_8OperatorE0ELi2EEENS1_10collective14CollectiveConvINS1_46MainloopSm90TmaGmmaWarpSpecializedImplicitGemmILS5_0ELi28ELi2EN4cute5tupleIJNSA_1CILi2EEENSC_ILi1EEESE_EEENS1_36KernelImplicitTmaWarpSpecializedSm90ELi1EEENSB_IJNSC_ILi128EEESI_NSB_IJNSC_ILi32EEEEEEEEENS_12float_e4m3_tESM_NSA_8TiledMMAINSA_8MMA_AtomIJNSA_4SM904GMMA31MMA_64x128x32_F32E4M3E4M3_SS_TNILNSQ_7ScaleInE1ELSS_1EEEEEENSA_6LayoutINSB_IJSE_SE_SE_EEENSB_IJNSC_ILi0EEESX_SX_EEEEENSB_IJNSA_10UnderscoreES10_S10_EEEEENS7_6detail26Sm90ImplicitGemmTileTraitsINSA_20SM90_TMA_LOAD_IM2COLENSA_14ComposedLayoutINSA_7SwizzleILi1ELi4ELi3EEENSA_18smem_ptr_flag_bitsILi8EEENSV_INSB_IJNSB_IJNSC_ILi8EEENSC_ILi16EEEEEENSB_IJSJ_SE_EEENSB_IJSE_NSC_ILi28EEEEEEEEENSB_IJNSB_IJSJ_NSC_ILi256EEEEEENSB_IJSE_SX_EEENSB_IJSX_NSC_ILi4096EEEEEEEEEEEEEvEENS14_INSA_23SM90_TMA_LOAD_MULTICASTES1P_vEEEENS_8epilogue10collective6detail29Sm90TmaWarpSpecializedAdapterINS1V_15DefaultEpilogueISM_NSB_IJNSB_IJlllEEESE_SX_EEES20_NS1U_6thread17LinearCombinationISM_Li1EffLNS21_9ScaleType4KindE0ELNS_15FloatRoundStyleE2ESM_EENS_4gemm15EpilogueDefaultEEEEEvvEEEEvNT_6ParamsE)
        /*0020*/ 	.word	0x00000000
.L_16:


//--------------------- .nv.compat                --------------------------
	.section	.nv.compat,"",@"SHT_CUDA_COMPAT_INFO"
	.align	4
        /*0000*/ 	.byte	0x02, 0x09, 0x01, 0x00, 0x02, 0x02, 0x04, 0x00, 0x02, 0x05, 0x05, 0x00, 0x03, 0x07, 0x01, 0x01
        /*0010*/ 	.byte	0x02, 0x03, 0x01, 0x00, 0x02, 0x06, 0x01, 0x00, 0x04, 0x0b, 0x08, 0x00, 0x00, 0x00, 0x00, 0x00
        /*0020*/ 	.byte	0x00, 0x00, 0x00, 0x00


//--------------------- .nv.info._ZN7cutlass13device_kernelINS_4conv6kernel13ConvUniversalINS1_16ConvProblemShapeILNS1_8OperatorE0ELi2EEENS1_10collective14CollectiveConvINS1_46MainloopSm90TmaGmmaWarpSpecializedImplicitGemmILS5_0ELi28ELi2EN4cute5tupleIJNSA_1CILi2EEENSC_ILi1EEESE_EEENS1_36KernelImplicitTmaWarpSpecializedSm90ELi1EEENSB_IJNSC_ILi128EEESI_NSB_IJNSC_ILi32EEEEEEEEENS_12float_e4m3_tESM_NSA_8TiledMMAINSA_8MMA_AtomIJNSA_4SM904GMMA31MMA_64x128x32_F32E4M3E4M3_SS_TNILNSQ_7ScaleInE1ELSS_1EEEEEENSA_6LayoutINSB_IJSE_SE_SE_EEENSB_IJNSC_ILi0EEESX_SX_EEEEENSB_IJNSA_10UnderscoreES10_S10_EEEEENS7_6detail26Sm90ImplicitGemmTileTraitsINSA_20SM90_TMA_LOAD_IM2COLENSA_14ComposedLayoutINSA_7SwizzleILi1ELi4ELi3EEENSA_18smem_ptr_flag_bitsILi8EEENSV_INSB_IJNSB_IJNSC_ILi8EEENSC_ILi16EEEEEENSB_IJSJ_SE_EEENSB_IJSE_NSC_ILi28EEEEEEEEENSB_IJNSB_IJSJ_NSC_ILi256EEEEEENSB_IJSE_SX_EEENSB_IJSX_NSC_ILi4096EEEEEEEEEEEEEvEENS14_INSA_23SM90_TMA_LOAD_MULTICASTES1P_vEEEENS_8epilogue10collective6detail29Sm90TmaWarpSpecializedAdapterINS1V_15DefaultEpilogueISM_NSB_IJNSB_IJlllEEESE_SX_EEES20_NS1U_6thread17LinearCombinationISM_Li1EffLNS21_9ScaleType4KindE0ELNS_15FloatRoundStyleE2ESM_EENS_4gemm15EpilogueDefaultEEEEEvvEEEEvNT_6ParamsE --------------------------
	.section	.nv.info._ZN7cutlass13device_kernelINS_4conv6kernel13ConvUniversalINS1_16ConvProblemShapeILNS1_8OperatorE0ELi2EEENS1_10collective14CollectiveConvINS1_46MainloopSm90TmaGmmaWarpSpecializedImplicitGemmILS5_0ELi28ELi2EN4cute5tupleIJNSA_1CILi2EEENSC_ILi1EEESE_EEENS1_36KernelImplicitTmaWarpSpecializedSm90ELi1EEENSB_IJNSC_ILi128EEESI_NSB_IJNSC_ILi32EEEEEEEEENS_12float_e4m3_tESM_NSA_8TiledMMAINSA_8MMA_AtomIJNSA_4SM904GMMA31MMA_64x128x32_F32E4M3E4M3_SS_TNILNSQ_7ScaleInE1ELSS_1EEEEEENSA_6LayoutINSB_IJSE_SE_SE_EEENSB_IJNSC_ILi0EEESX_SX_EEEEENSB_IJNSA_10UnderscoreES10_S10_EEEEENS7_6detail26Sm90ImplicitGemmTileTraitsINSA_20SM90_TMA_LOAD_IM2COLENSA_14ComposedLayoutINSA_7SwizzleILi1ELi4ELi3EEENSA_18smem_ptr_flag_bitsILi8EEENSV_INSB_IJNSB_IJNSC_ILi8EEENSC_ILi16EEEEEENSB_IJSJ_SE_EEENSB_IJSE_NSC_ILi28EEEEEEEEENSB_IJNSB_IJSJ_NSC_ILi256EEEEEENSB_IJSE_SX_EEENSB_IJSX_NSC_ILi4096EEEEEEEEEEEEEvEENS14_INSA_23SM90_TMA_LOAD_MULTICASTES1P_vEEEENS_8epilogue10collective6detail29Sm90TmaWarpSpecializedAdapterINS1V_15DefaultEpilogueISM_NSB_IJNSB_IJlllEEESE_SX_EEES20_NS1U_6thread17LinearCombinationISM_Li1EffLNS21_9ScaleType4KindE0ELNS_15FloatRoundStyleE2ESM_EENS_4gemm15EpilogueDefaultEEEEEvvEEEEvNT_6ParamsE,"",@"SHT_CUDA_INFO"
	.sectionflags	@""
	.align	4


	//----- nvinfo : EIATTR_CUDA_API_VERSION
	.align		4
        /*0000*/ 	.byte	0x04, 0x37
        /*0002*/ 	.short	(.L_18 - .L_17)
.L_17:
        /*0004*/ 	.word	0x00000082


	//----- nvinfo : EIATTR_KPARAM_INFO
	.align		4
.L_18:
        /*0008*/ 	.byte	0x04, 0x17
        /*000a*/ 	.short	(.L_20 - .L_19)
.L_19:
        /*000c*/ 	.word	0x00000000
        /*0010*/ 	.short	0x0000
        /*0012*/ 	.short	0x0070
        /*0014*/ 	.byte	0x00, 0xf0, 0x01, 0x0e


	//----- nvinfo : EIATTR_SPARSE_MMA_MASK
	.align		4
.L_20:
        /*0018*/ 	.byte	0x03, 0x50
        /*001a*/ 	.short	0x0000


	//----- nvinfo : EIATTR_MAXREG_COUNT
	.align		4
        /*001c*/ 	.byte	0x03, 0x1b
        /*001e*/ 	.short	0x00ff


	//----- nvinfo : EIATTR_NUM_BARRIERS
	.align		4
        /*0020*/ 	.byte	0x02, 0x4c
        /*0022*/ 	.byte	0x01
	.zero		1


	//----- nvinfo : EIATTR_MERCURY_ISA_VERSION
	.align		4
        /*0024*/ 	.byte	0x03, 0x5f
        /*0026*/ 	.short	0x0101


	//----- nvinfo : EIATTR_COOP_GROUP_MASK_REGIDS
	.align		4
        /*0028*/ 	.byte	0x04, 0x29
        /*002a*/ 	.short	(.L_22 - .L_21)


	//   ....[0]....
.L_21:
        /*002c*/ 	.word	0xffffffff


	//   ....[1]....
        /*0030*/ 	.word	0xffffffff


	//   ....[2]....
        /*0034*/ 	.word	0xffffffff


	//   ....[3]....
        /*0038*/ 	.word	0xffffffff


	//----- nvinfo : EIATTR_COOP_GROUP_INSTR_OFFSETS
	.align		4
.L_22:
        /*003c*/ 	.byte	0x04, 0x28
        /*003e*/ 	.short	(.L_24 - .L_23)


	//   ....[0]....
.L_23:
        /*0040*/ 	.word	0x00000070


	//   ....[1]....
        /*0044*/ 	.word	0x00000080


	//   ....[2]....
        /*0048*/ 	.word	0x00000140


	//   ....[3]....
        /*004c*/ 	.word	0x000009d0


	//----- nvinfo : EIATTR_MBARRIER_INSTR_OFFSETS
	.align		4
.L_24:
        /*0050*/ 	.byte	0x04, 0x39
        /*0052*/ 	.short	(.L_26 - .L_25)


	//   ....[0]....
.L_25:
        /*0054*/ 	.word	0x00000310
        /*0058*/ 	.word	0x000000ff
        /*005c*/ 	.word	0x00038000
        /*0060*/ 	.short	0x0100
        /*0062*/ 	.byte	0x08
	.zero		1


	//   ....[1]....
        /*0064*/ 	.word	0x00000320
        /*0068*/ 	.word	0x000000ff
        /*006c*/ 	.word	0x000380e0
        /*0070*/ 	.short	0x0100
        /*0072*/ 	.byte	0x08
	.zero		1


	//   ....[2]....
        /*0074*/ 	.word	0x00000330
        /*0078*/ 	.word	0x000000ff
        /*007c*/ 	.word	0x00038008
        /*0080*/ 	.short	0x0100
        /*0082*/ 	.byte	0x08
	.zero		1


	//   ....[3]....
        /*0084*/ 	.word	0x00000340
        /*0088*/ 	.word	0x000000ff
        /*008c*/ 	.word	0x000380e8
        /*0090*/ 	.short	0x0100
        /*0092*/ 	.byte	0x08
	.zero		1


	//   ....[4]....
        /*0094*/ 	.word	0x00000350
        /*0098*/ 	.word	0x000000ff
        /*009c*/ 	.word	0x00038010
        /*00a0*/ 	.short	0x0100
        /*00a2*/ 	.byte	0x08
	.zero		1


	//   ....[5]....
        /*00a4*/ 	.word	0x00000360
        /*00a8*/ 	.word	0x000000ff
        /*00ac*/ 	.word	0x000380f0
        /*00b0*/ 	.short	0x0100
        /*00b2*/ 	.byte	0x08
	.zero		1


	//   ....[6]....
        /*00b4*/ 	.word	0x00000370
        /*00b8*/ 	.word	0x000000ff
        /*00bc*/ 	.word	0x00038018
        /*00c0*/ 	.short	0x0100
        /*00c2*/ 	.byte	0x08
	.zero		1


	//   ....[7]....
        /*00c4*/ 	.word	0x00000380
        /*00c8*/ 	.word	0x000000ff
        /*00cc*/ 	.word	0x000380f8
        /*00d0*/ 	.short	0x0100
        /*00d2*/ 	.byte	0x08
	.zero		1


	//   ....[8]....
        /*00d4*/ 	.word	0x00000390
        /*00d8*/ 	.word	0x000000ff
        /*00dc*/ 	.word	0x00038020
        /*00e0*/ 	.short	0x0100
        /*00e2*/ 	.byte	0x08
	.zero		1


	//   ....[9]....
        /*00e4*/ 	.word	0x000003a0
        /*00e8*/ 	.word	0x000000ff
        /*00ec*/ 	.word	0x00038100
        /*00f0*/ 	.short	0x0100
        /*00f2*/ 	.byte	0x08
	.zero		1


	//   ....[10]....
        /*00f4*/ 	.word	0x000003b0
        /*00f8*/ 	.word	0x000000ff
        /*00fc*/ 	.word	0x00038028
        /*0100*/ 	.short	0x0100
        /*0102*/ 	.byte	0x08
	.zero		1


	//   ....[11]....
        /*0104*/ 	.word	0x000003c0
        /*0108*/ 	.word	0x000000ff
        /*010c*/ 	.word	0x00038108
        /*0110*/ 	.short	0x0100
        /*0112*/ 	.byte	0x08
	.zero		1


	//   ....[12]....
        /*0114*/ 	.word	0x000003d0
        /*0118*/ 	.word	0x000000ff
        /*011c*/ 	.word	0x00038030
        /*0120*/ 	.short	0x0100
        /*0122*/ 	.byte	0x08
	.zero		1


	//   ....[13]....
        /*0124*/ 	.word	0x000003e0
        /*0128*/ 	.word	0x000000ff
        /*012c*/ 	.word	0x00038110
        /*0130*/ 	.short	0x0100
        /*0132*/ 	.byte	0x08
	.zero		1


	//   ....[14]....
        /*0134*/ 	.word	0x000003f0
        /*0138*/ 	.word	0x000000ff
        /*013c*/ 	.word	0x00038038
        /*0140*/ 	.short	0x0100
        /*0142*/ 	.byte	0x08
	.zero		1


	//   ....[15]....
        /*0144*/ 	.word	0x00000400
        /*0148*/ 	.word	0x000000ff
        /*014c*/ 	.word	0x00038118
        /*0150*/ 	.short	0x0100
        /*0152*/ 	.byte	0x08
	.zero		1


	//   ....[16]....
        /*0154*/ 	.word	0x00000410
        /*0158*/ 	.word	0x000000ff
        /*015c*/ 	.word	0x00038040
        /*0160*/ 	.short	0x0100
        /*0162*/ 	.byte	0x08
	.zero		1


	//   ....[17]....
        /*0164*/ 	.word	0x00000420
        /*0168*/ 	.word	0x000000ff
        /*016c*/ 	.word	0x00038120
        /*0170*/ 	.short	0x0100
        /*0172*/ 	.byte	0x08
	.zero		1


	//   ....[18]....
        /*0174*/ 	.word	0x00000430
        /*0178*/ 	.word	0x000000ff
        /*017c*/ 	.word	0x00038048
        /*0180*/ 	.short	0x0100
        /*0182*/ 	.byte	0x08
	.zero		1


	//   ....[19]....
        /*0184*/ 	.word	0x00000440
        /*0188*/ 	.word	0x000000ff
        /*018c*/ 	.word	0x00038128
        /*0190*/ 	.short	0x0100
        /*0192*/ 	.byte	0x08
	.zero		1


	//   ....[20]....
        /*0194*/ 	.word	0x00000450
        /*0198*/ 	.word	0x000000ff
        /*019c*/ 	.word	0x00038050
        /*01a0*/ 	.short	0x0100
        /*01a2*/ 	.byte	0x08
	.zero		1


	//   ....[21]....
        /*01a4*/ 	.word	0x00000460
        /*01a8*/ 	.word	0x000000ff
        /*01ac*/ 	.word	0x00038130
        /*01b0*/ 	.short	0x0100
        /*01b2*/ 	.byte	0x08
	.zero		1


	//   ....[22]....
        /*01b4*/ 	.word	0x00000470
        /*01b8*/ 	.word	0x000000ff
        /*01bc*/ 	.word	0x00038058
        /*01c0*/ 	.short	0x0100
        /*01c2*/ 	.byte	0x08
	.zero		1


	//   ....[23]....
        /*01c4*/ 	.word	0x00000480
        /*01c8*/ 	.word	0x000000ff
        /*01cc*/ 	.word	0x00038138
        /*01d0*/ 	.short	0x0100
        /*01d2*/ 	.byte	0x08
	.zero		1


	//   ....[24]....
        /*01d4*/ 	.word	0x00000490
        /*01d8*/ 	.word	0x000000ff
        /*01dc*/ 	.word	0x00038060
        /*01e0*/ 	.short	0x0100
        /*01e2*/ 	.byte	0x08
	.zero		1


	//   ....[25]....
        /*01e4*/ 	.word	0x000004a0
        /*01e8*/ 	.word	0x000000ff
        /*01ec*/ 	.word	0x00038140
        /*01f0*/ 	.short	0x0100
        /*01f2*/ 	.byte	0x08
	.zero		1


	//   ....[26]....
        /*01f4*/ 	.word	0x000004b0
        /*01f8*/ 	.word	0x000000ff
        /*01fc*/ 	.word	0x00038068
        /*0200*/ 	.short	0x0100
        /*0202*/ 	.byte	0x08
	.zero		1


	//   ....[27]....
        /*0204*/ 	.word	0x000004c0
        /*0208*/ 	.word	0x000000ff
        /*020c*/ 	.word	0x00038148
        /*0210*/ 	.short	0x0100
        /*0212*/ 	.byte	0x08
	.zero		1


	//   ....[28]....
        /*0214*/ 	.word	0x000004d0
        /*0218*/ 	.word	0x000000ff
        /*021c*/ 	.word	0x00038070
        /*0220*/ 	.short	0x0100
        /*0222*/ 	.byte	0x08
	.zero		1


	//   ....[29]....
        /*0224*/ 	.word	0x000004e0
        /*0228*/ 	.word	0x000000ff
        /*022c*/ 	.word	0x00038150
        /*0230*/ 	.short	0x0100
        /*0232*/ 	.byte	0x08
	.zero		1


	//   ....[30]....
        /*0234*/ 	.word	0x000004f0
        /*0238*/ 	.word	0x000000ff
        /*023c*/ 	.word	0x00038078
        /*0240*/ 	.short	0x0100
        /*0242*/ 	.byte	0x08
	.zero		1


	//   ....[31]....
        /*0244*/ 	.word	0x00000500
        /*0248*/ 	.word	0x000000ff
        /*024c*/ 	.word	0x00038158
        /*0250*/ 	.short	0x0100
        /*0252*/ 	.byte	0x08
	.zero		1


	//   ....[32]....
        /*0254*/ 	.word	0x00000510
        /*0258*/ 	.word	0x000000ff
        /*025c*/ 	.word	0x00038080
        /*0260*/ 	.short	0x0100
        /*0262*/ 	.byte	0x08
	.zero		1


	//   ....[33]....
        /*0264*/ 	.word	0x00000520
        /*0268*/ 	.word	0x000000ff
        /*026c*/ 	.word	0x00038160
        /*0270*/ 	.short	0x0100
        /*0272*/ 	.byte	0x08
	.zero		1


	//   ....[34]....
        /*0274*/ 	.word	0x00000530
        /*0278*/ 	.word	0x000000ff
        /*027c*/ 	.word	0x00038088
        /*0280*/ 	.short	0x0100
        /*0282*/ 	.byte	0x08
	.zero		1


	//   ....[35]....
        /*0284*/ 	.word	0x00000540
        /*0288*/ 	.word	0x000000ff
        /*028c*/ 	.word	0x00038168
        /*0290*/ 	.short	0x0100
        /*0292*/ 	.byte	0x08
	.zero		1


	//   ....[36]....
        /*0294*/ 	.word	0x00000550
        /*0298*/ 	.word	0x000000ff
        /*029c*/ 	.word	0x00038090
        /*02a0*/ 	.short	0x0100
        /*02a2*/ 	.byte	0x08
	.zero		1


	//   ....[37]....
        /*02a4*/ 	.word	0x00000560
        /*02a8*/ 	.word	0x000000ff
        /*02ac*/ 	.word	0x00038170
        /*02b0*/ 	.short	0x0100
        /*02b2*/ 	.byte	0x08
	.zero		1


	//   ....[38]....
        /*02b4*/ 	.word	0x00000570
        /*02b8*/ 	.word	0x000000ff
        /*02bc*/ 	.word	0x00038098
        /*02c0*/ 	.short	0x0100
        /*02c2*/ 	.byte	0x08
	.zero		1


	//   ....[39]....
        /*02c4*/ 	.word	0x00000580
        /*02c8*/ 	.word	0x000000ff
        /*02cc*/ 	.word	0x00038178
        /*02d0*/ 	.short	0x0100
        /*02d2*/ 	.byte	0x08
	.zero		1


	//   ....[40]....
        /*02d4*/ 	.word	0x00000590
        /*02d8*/ 	.word	0x000000ff
        /*02dc*/ 	.word	0x000380a0
        /*02e0*/ 	.short	0x0100
        /*02e2*/ 	.byte	0x08
	.zero		1


	//   ....[41]....
        /*02e4*/ 	.word	0x000005a0
        /*02e8*/ 	.word	0x000000ff
        /*02ec*/ 	.word	0x00038180
        /*02f0*/ 	.short	0x0100
        /*02f2*/ 	.byte	0x08
	.zero		1


	//   ....[42]....
        /*02f4*/ 	.word	0x000005b0
        /*02f8*/ 	.word	0x000000ff
        /*02fc*/ 	.word	0x000380a8
        /*0300*/ 	.short	0x0100
        /*0302*/ 	.byte	0x08
	.zero		1


	//   ....[43]....
        /*0304*/ 	.word	0x000005c0
        /*0308*/ 	.word	0x000000ff
        /*030c*/ 	.word	0x00038188
        /*0310*/ 	.short	0x0100
        /*0312*/ 	.byte	0x08
	.zero		1


	//   ....[44]....
        /*0314*/ 	.word	0x000005d0
        /*0318*/ 	.word	0x000000ff
        /*031c*/ 	.word	0x000380b0
        /*0320*/ 	.short	0x0100
        /*0322*/ 	.byte	0x08
	.zero		1


	//   ....[45]....
        /*0324*/ 	.word	0x000005e0
        /*0328*/ 	.word	0x000000ff
        /*032c*/ 	.word	0x00038190
        /*0330*/ 	.short	0x0100
        /*0332*/ 	.byte	0x08
	.zero		1


	//   ....[46]....
        /*0334*/ 	.word	0x000005f0
        /*0338*/ 	.word	0x000000ff
        /*033c*/ 	.word	0x000380b8
        /*0340*/ 	.short	0x0100
        /*0342*/ 	.byte	0x08
	.zero		1


	//   ....[47]....
        /*0344*/ 	.word	0x00000600
        /*0348*/ 	.word	0x000000ff
        /*034c*/ 	.word	0x00038198
        /*0350*/ 	.short	0x0100
        /*0352*/ 	.byte	0x08
	.zero		1


	//   ....[48]....
        /*0354*/ 	.word	0x00000610
        /*0358*/ 	.word	0x000000ff
        /*035c*/ 	.word	0x000380c0
        /*0360*/ 	.short	0x0100
        /*0362*/ 	.byte	0x08
	.zero		1


	//   ....[49]....
        /*0364*/ 	.word	0x00000620
        /*0368*/ 	.word	0x000000ff
        /*036c*/ 	.word	0x000381a0
        /*0370*/ 	.short	0x0100
        /*0372*/ 	.byte	0x08
	.zero		1


	//   ....[50]....
        /*0374*/ 	.word	0x00000630
        /*0378*/ 	.word	0x000000ff
        /*037c*/ 	.word	0x000380c8
        /*0380*/ 	.short	0x0100
        /*0382*/ 	.byte	0x08
	.zero		1


	//   ....[51]....
        /*0384*/ 	.word	0x00000640
        /*0388*/ 	.word	0x000000ff
        /*038c*/ 	.word	0x000381a8
        /*0390*/ 	.short	0x0100
        /*0392*/ 	.byte	0x08
	.zero		1


	//   ....[52]....
        /*0394*/ 	.word	0x00000650
        /*0398*/ 	.word	0x000000ff
        /*039c*/ 	.word	0x000380d0
        /*03a0*/ 	.short	0x0100
        /*03a2*/ 	.byte	0x08
	.zero		1


	//   ....[53]....
        /*03a4*/ 	.word	0x00000660
        /*03a8*/ 	.word	0x000000ff
        /*03ac*/ 	.word	0x000381b0
        /*03b0*/ 	.short	0x0100
        /*03b2*/ 	.byte	0x08
	.zero		1


	//   ....[54]....
        /*03b4*/ 	.word	0x00000670
        /*03b8*/ 	.word	0x000000ff
        /*03bc*/ 	.word	0x000380d8
        /*03c0*/ 	.short	0x0100
        /*03c2*/ 	.byte	0x08
	.zero		1


	//   ....[55]....
        /*03c4*/ 	.word	0x00000680
        /*03c8*/ 	.word	0x000000ff
        /*03cc*/ 	.word	0x000381b8
        /*03d0*/ 	.short	0x0100
        /*03d2*/ 	.byte	0x08
	.zero		1


	//   ....[56]....
        /*03d4*/ 	.word	0x00001220
        /*03d8*/ 	.word	0x00000008
        /*03dc*/ 	.word	0x00038000
        /*03e0*/ 	.short	0x010a
        /*03e2*/ 	.byte	0x3f
	.zero		1


	//   ....[57]....
        /*03e4*/ 	.word	0x000014e0
        /*03e8*/ 	.word	0x0000000a
        /*03ec*/ 	.word	0x00038000
        /*03f0*/ 	.short	0x010a
        /*03f2*/ 	.byte	0x3f
	.zero		1


	//   ....[58]....
        /*03f4*/ 	.word	0x00001620
        /*03f8*/ 	.word	0x0000000a
        /*03fc*/ 	.word	0x00000000
        /*0400*/ 	.short	0x0101
        /*0402*/ 	.byte	0x3f
	.zero		1


	//   ....[59]....
        /*0404*/ 	.word	0x00001850
        /*0408*/ 	.word	0x00000004
        /*040c*/ 	.word	0x00000000
        /*0410*/ 	.short	0x0101
        /*0412*/ 	.byte	0x3f
	.zero		1


	//   ....[60]....
        /*0414*/ 	.word	0x0000a7e0
        /*0418*/ 	.word	0x0000000e
        /*041c*/ 	.word	0x000380e0
        /*0420*/ 	.short	0x010a
        /*0422*/ 	.byte	0x3f
	.zero		1


	//   ....[61]....
        /*0424*/ 	.word	0x0000aeb0
        /*0428*/ 	.word	0x00000004
        /*042c*/ 	.word	0x00000000
        /*0430*/ 	.short	0x010a
        /*0432*/ 	.byte	0x3f
	.zero		1


	//   ....[62]....
        /*0434*/ 	.word	0x0000af60
        /*0438*/ 	.word	0x00000000
        /*043c*/ 	.word	0x00000000
        /*0440*/ 	.short	0x010a
        /*0442*/ 	.byte	0x3f
	.zero		1


	//   ....[63]....
        /*0444*/ 	.word	0x0000b010
        /*0448*/ 	.word	0x00000000
        /*044c*/ 	.word	0x00000000
        /*0450*/ 	.short	0x010a
        /*0452*/ 	.byte	0x3f
	.zero		1


	//   ....[64]....
        /*0454*/ 	.word	0x0000b0c0
        /*0458*/ 	.word	0x00000000
        /*045c*/ 	.word	0x00000000
        /*0460*/ 	.short	0x010a
        /*0462*/ 	.byte	0x3f
	.zero		1


	//   ....[65]....
        /*0464*/ 	.word	0x0000b170
        /*0468*/ 	.word	0x00000000
        /*046c*/ 	.word	0x00000000
        /*0470*/ 	.short	0x010a
        /*0472*/ 	.byte	0x3f
	.zero		1


	//   ....[66]....
        /*0474*/ 	.word	0x0000b220
        /*0478*/ 	.word	0x00000000
        /*047c*/ 	.word	0x00000000
        /*0480*/ 	.short	0x010a
        /*0482*/ 	.byte	0x3f
	.zero		1


	//   ....[67]....
        /*0484*/ 	.word	0x0000b2d0
        /*0488*/ 	.word	0x00000000
        /*048c*/ 	.word	0x00000000
        /*0490*/ 	.short	0x010a
        /*0492*/ 	.byte	0x3f
	.zero		1


	//   ....[68]....
        /*0494*/ 	.word	0x0000b380
        /*0498*/ 	.word	0x00000000
        /*049c*/ 	.word	0x00000000
        /*04a0*/ 	.short	0x010a
        /*04a2*/ 	.byte	0x3f
	.zero		1


	//   ....[69]....
        /*04a4*/ 	.word	0x0000b430
        /*04a8*/ 	.word	0x00000000
        /*04ac*/ 	.word	0x00000000
        /*04b0*/ 	.short	0x010a
        /*04b2*/ 	.byte	0x3f
	.zero		1


	//   ....[70]....
        /*04b4*/ 	.word	0x0000b4e0
        /*04b8*/ 	.word	0x00000000
        /*04bc*/ 	.word	0x00000000
        /*04c0*/ 	.short	0x010a
        /*04c2*/ 	.byte	0x3f
	.zero		1


	//   ....[71]....
        /*04c4*/ 	.word	0x0000b590
        /*04c8*/ 	.word	0x00000000
        /*04cc*/ 	.word	0x00000000
        /*04d0*/ 	.short	0x010a
        /*04d2*/ 	.byte	0x3f
	.zero		1


	//   ....[72]....
        /*04d4*/ 	.word	0x0000b640
        /*04d8*/ 	.word	0x00000000
        /*04dc*/ 	.word	0x00000000
        /*04e0*/ 	.short	0x010a
        /*04e2*/ 	.byte	0x3f
	.zero		1


	//   ....[73]....
        /*04e4*/ 	.word	0x0000b6f0
        /*04e8*/ 	.word	0x00000000
        /*04ec*/ 	.word	0x00000000
        /*04f0*/ 	.short	0x010a
        /*04f2*/ 	.byte	0x3f
	.zero		1


	//   ....[74]....
        /*04f4*/ 	.word	0x0000b7a0
        /*04f8*/ 	.word	0x00000000
        /*04fc*/ 	.word	0x00000000
        /*0500*/ 	.short	0x010a
        /*0502*/ 	.byte	0x3f
	.zero		1


	//   ....[75]....
        /*0504*/ 	.word	0x0000b850
        /*0508*/ 	.word	0x00000000
        /*050c*/ 	.word	0x00000000
        /*0510*/ 	.short	0x010a
        /*0512*/ 	.byte	0x3f
	.zero		1


	//   ....[76]....
        /*0514*/ 	.word	0x0000b900
        /*0518*/ 	.word	0x00000000
        /*051c*/ 	.word	0x00000000
        /*0520*/ 	.short	0x010a
        /*0522*/ 	.byte	0x3f
	.zero		1


	//   ....[77]....
        /*0524*/ 	.word	0x0000b9b0
        /*0528*/ 	.word	0x00000000
        /*052c*/ 	.word	0x00000000
        /*0530*/ 	.short	0x010a
        /*0532*/ 	.byte	0x3f
	.zero		1


	//   ....[78]....
        /*0534*/ 	.word	0x0000ba60
        /*0538*/ 	.word	0x00000000
        /*053c*/ 	.word	0x00000000
        /*0540*/ 	.short	0x010a
        /*0542*/ 	.byte	0x3f
	.zero		1


	//   ....[79]....
        /*0544*/ 	.word	0x0000bb10
        /*0548*/ 	.word	0x00000000
        /*054c*/ 	.word	0x00000000
        /*0550*/ 	.short	0x010a
        /*0552*/ 	.byte	0x3f
	.zero		1


	//   ....[80]....
        /*0554*/ 	.word	0x0000bbc0
        /*0558*/ 	.word	0x00000000
        /*055c*/ 	.word	0x00000000
        /*0560*/ 	.short	0x010a
        /*0562*/ 	.byte	0x3f
	.zero		1


	//   ....[81]....
        /*0564*/ 	.word	0x0000bc70
        /*0568*/ 	.word	0x00000000
        /*056c*/ 	.word	0x00000000
        /*0570*/ 	.short	0x010a
        /*0572*/ 	.byte	0x3f
	.zero		1


	//   ....[82]....
        /*0574*/ 	.word	0x0000bd20
        /*0578*/ 	.word	0x00000000
        /*057c*/ 	.word	0x00000000
        /*0580*/ 	.short	0x010a
        /*0582*/ 	.byte	0x3f
	.zero		1


	//   ....[83]....
        /*0584*/ 	.word	0x0000bdd0
        /*0588*/ 	.word	0x00000000
        /*058c*/ 	.word	0x00000000
        /*0590*/ 	.short	0x010a
        /*0592*/ 	.byte	0x3f
	.zero		1


	//   ....[84]....
        /*0594*/ 	.word	0x0000be80
        /*0598*/ 	.word	0x00000000
        /*059c*/ 	.word	0x00000000
        /*05a0*/ 	.short	0x010a
        /*05a2*/ 	.byte	0x3f
	.zero		1


	//   ....[85]....
        /*05a4*/ 	.word	0x0000bf30
        /*05a8*/ 	.word	0x00000000
        /*05ac*/ 	.word	0x00000000
        /*05b0*/ 	.short	0x010a
        /*05b2*/ 	.byte	0x3f
	.zero		1


	//   ....[86]....
        /*05b4*/ 	.word	0x0000bfe0
        /*05b8*/ 	.word	0x00000000
        /*05bc*/ 	.word	0x00000000
        /*05c0*/ 	.short	0x010a
        /*05c2*/ 	.byte	0x3f
	.zero		1


	//   ....[87]....
        /*05c4*/ 	.word	0x0000c090
        /*05c8*/ 	.word	0x00000000
        /*05cc*/ 	.word	0x00000000
        /*05d0*/ 	.short	0x010a
        /*05d2*/ 	.byte	0x3f
	.zero		1


	//   ....[88]....
        /*05d4*/ 	.word	0x0000c140
        /*05d8*/ 	.word	0x00000002
        /*05dc*/ 	.word	0x00000000
        /*05e0*/ 	.short	0x010a
        /*05e2*/ 	.byte	0x3f
	.zero		1


	//----- nvinfo : EIATTR_NUM_MBARRIERS
	.align		4
.L_26:
        /*05e4*/ 	.byte	0x03, 0x38
        /*05e6*/ 	.short	0x0038


	//----- nvinfo : EIATTR_EXIT_INSTR_OFFSETS
	.align		4
        /*05e8*/ 	.byte	0x04, 0x1c
        /*05ea*/ 	.short	(.L_28 - .L_27)


	//   ....[0]....
.L_27:
        /*05ec*/ 	.word	0x00000d50


	//   ....[1]....
        /*05f0*/ 	.word	0x000019a0


	//   ....[2]....
        /*05f4*/ 	.word	0x00008560


	//   ....[3]....
        /*05f8*/ 	.word	0x00008580


	//   ....[4]....
        /*05fc*/ 	.word	0x0000a5c0


	//   ....[5]....
        /*0600*/ 	.word	0x0000a5e0


	//   ....[6]....
        /*0604*/ 	.word	0x0000a600


	//   ....[7]....
        /*0608*/ 	.word	0x0000ada0


	//   ....[8]....
        /*060c*/ 	.word	0x0000c170


	//----- nvinfo : EIATTR_MAX_THREADS
	.align		4
.L_28:
        /*0610*/ 	.byte	0x04, 0x05
        /*0612*/ 	.short	(.L_30 - .L_29)
.L_29:
        /*0614*/ 	.word	0x00000100
        /*0618*/ 	.word	0x00000001
        /*061c*/ 	.word	0x00000001


	//----- nvinfo : EIATTR_CRS_STACK_SIZE
	.align		4
.L_30:
        /*0620*/ 	.byte	0x04, 0x1e
        /*0622*/ 	.short	(.L_32 - .L_31)
.L_31:
        /*0624*/ 	.word	0x00000000


	//----- nvinfo : EIATTR_CBANK_PARAM_SIZE
	.align		4
.L_32:
        /*0628*/ 	.byte	0x03, 0x19
        /*062a*/ 	.short	0x03f0


	//----- nvinfo : EIATTR_PARAM_CBANK
	.align		4
        /*062c*/ 	.byte	0x04, 0x0a
        /*062e*/ 	.short	(.L_34 - .L_33)
	.align		4
.L_33:
        /*0630*/ 	.word	index@(.nv.constant0._ZN7cutlass13device_kernelINS_4conv6kernel13ConvUniversalINS1_16ConvProblemShapeILNS1_8OperatorE0ELi2EEENS1_10collective14CollectiveConvINS1_46MainloopSm90TmaGmmaWarpSpecializedImplicitGemmILS5_0ELi28ELi2EN4cute5tupleIJNSA_1CILi2EEENSC_ILi1EEESE_EEENS1_36KernelImplicitTmaWarpSpecializedSm90ELi1EEENSB_IJNSC_ILi128EEESI_NSB_IJNSC_ILi32EEEEEEEEENS_12float_e4m3_tESM_NSA_8TiledMMAINSA_8MMA_AtomIJNSA_4SM904GMMA31MMA_64x128x32_F32E4M3E4M3_SS_TNILNSQ_7ScaleInE1ELSS_1EEEEEENSA_6LayoutINSB_IJSE_SE_SE_EEENSB_IJNSC_ILi0EEESX_SX_EEEEENSB_IJNSA_10UnderscoreES10_S10_EEEEENS7_6detail26Sm90ImplicitGemmTileTraitsINSA_20SM90_TMA_LOAD_IM2COLENSA_14ComposedLayoutINSA_7SwizzleILi1ELi4ELi3EEENSA_18smem_ptr_flag_bitsILi8EEENSV_INSB_IJNSB_IJNSC_ILi8EEENSC_ILi16EEEEEENSB_IJSJ_SE_EEENSB_IJSE_NSC_ILi28EEEEEEEEENSB_IJNSB_IJSJ_NSC_ILi256EEEEEENSB_IJSE_SX_EEENSB_IJSX_NSC_ILi4096EEEEEEEEEEEEEvEENS14_INSA_23SM90_TMA_LOAD_MULTICASTES1P_vEEEENS_8epilogue10collective6detail29Sm90TmaWarpSpecializedAdapterINS1V_15DefaultEpilogueISM_NSB_IJNSB_IJlllEEESE_SX_EEES20_NS1U_6thread17LinearCombinationISM_Li1EffLNS21_9ScaleType4KindE0ELNS_15FloatRoundStyleE2ESM_EENS_4gemm15EpilogueDefaultEEEEEvvEEEEvNT_6ParamsE)
        /*0634*/ 	.short	0x0210
        /*0636*/ 	.short	0x03f0


	//----- nvinfo : EIATTR_SW_WAR
	.align		4
.L_34:
        /*0638*/ 	.byte	0x04, 0x36
        /*063a*/ 	.short	(.L_36 - .L_35)
.L_35:
        /*063c*/ 	.word	0x00000008
.L_36:


//--------------------- .nv.callgraph             --------------------------
	.section	.nv.callgraph,"",@"SHT_CUDA_CALLGRAPH"
	.align	4
	.sectionentsize	8
	.align		4
        /*0000*/ 	.word	0x00000000
	.align		4
        /*0004*/ 	.word	0xffffffff
	.align		4
        /*0008*/ 	.word	0x00000000
	.align		4
        /*000c*/ 	.word	0xfffffffe
	.align		4
        /*0010*/ 	.word	0x00000000
	.align		4
        /*0014*/ 	.word	0xfffffffd
	.align		4
        /*0018*/ 	.word	0x00000000
	.align		4
        /*001c*/ 	.word	0xfffffffc


//--------------------- .nv.constant4             --------------------------
	.section	.nv.constant4,"a",@progbits
	.align	8
	.align		8
.nv.constant4:
        /*0000*/ 	.dword	_ZN39_INTERNAL_f39671ad_4_k_cu_07b9cadb_35044cuda3std3__45__cpo5beginE
	.align		8
        /*0008*/ 	.dword	_ZN39_INTERNAL_f39671ad_4_k_cu_07b9cadb_35044cuda3std3__45__cpo3endE
	.align		8
        /*0010*/ 	.dword	_ZN39_INTERNAL_f39671ad_4_k_cu_07b9cadb_35044cuda3std3__45__cpo6cbeginE
	.align		8
        /*0018*/ 	.dword	_ZN39_INTERNAL_f39671ad_4_k_cu_07b9cadb_35044cuda3std3__45__cpo4cendE
	.align		8
        /*0020*/ 	.dword	_ZN39_INTERNAL_f39671ad_4_k_cu_07b9cadb_35044cuda3std3__441_GLOBAL__N__f39671ad_4_k_cu_07b9cadb_35046ignoreE
	.align		8
        /*0028*/ 	.dword	_ZN39_INTERNAL_f39671ad_4_k_cu_07b9cadb_35044cuda3std3__419piecewise_constructE
	.align		8
        /*0030*/ 	.dword	_ZN39_INTERNAL_f39671ad_4_k_cu_07b9cadb_35044cuda3std3__48in_placeE
	.align		8
        /*0038*/ 	.dword	_ZN39_INTERNAL_f39671ad_4_k_cu_07b9cadb_35044cuda3std6ranges3__45__cpo4swapE
	.align		8
        /*0040*/ 	.dword	_ZN39_INTERNAL_f39671ad_4_k_cu_07b9cadb_35044cuda3std6ranges3__45__cpo9iter_moveE
	.align		8
        /*0048*/ 	.dword	_ZN39_INTERNAL_f39671ad_4_k_cu_07b9cadb_35044cute7productE
	.align		8
        /*0050*/ 	.dword	_ZN39_INTERNAL_f39671ad_4_k_cu_07b9cadb_35044cute1_E


//--------------------- .text._ZN7cutlass13device_kernelINS_4conv6kernel13ConvUniversalINS1_16ConvProblemShapeILNS1_8OperatorE0ELi2EEENS1_10collective14CollectiveConvINS1_46MainloopSm90TmaGmmaWarpSpecializedImplicitGemmILS5_0ELi28ELi2EN4cute5tupleIJNSA_1CILi2EEENSC_ILi1EEESE_EEENS1_36KernelImplicitTmaWarpSpecializedSm90ELi1EEENSB_IJNSC_ILi128EEESI_NSB_IJNSC_ILi32EEEEEEEEENS_12float_e4m3_tESM_NSA_8TiledMMAINSA_8MMA_AtomIJNSA_4SM904GMMA31MMA_64x128x32_F32E4M3E4M3_SS_TNILNSQ_7ScaleInE1ELSS_1EEEEEENSA_6LayoutINSB_IJSE_SE_SE_EEENSB_IJNSC_ILi0EEESX_SX_EEEEENSB_IJNSA_10UnderscoreES10_S10_EEEEENS7_6detail26Sm90ImplicitGemmTileTraitsINSA_20SM90_TMA_LOAD_IM2COLENSA_14ComposedLayoutINSA_7SwizzleILi1ELi4ELi3EEENSA_18smem_ptr_flag_bitsILi8EEENSV_INSB_IJNSB_IJNSC_ILi8EEENSC_ILi16EEEEEENSB_IJSJ_SE_EEENSB_IJSE_NSC_ILi28EEEEEEEEENSB_IJNSB_IJSJ_NSC_ILi256EEEEEENSB_IJSE_SX_EEENSB_IJSX_NSC_ILi4096EEEEEEEEEEEEEvEENS14_INSA_23SM90_TMA_LOAD_MULTICASTES1P_vEEEENS_8epilogue10collective6detail29Sm90TmaWarpSpecializedAdapterINS1V_15DefaultEpilogueISM_NSB_IJNSB_IJlllEEESE_SX_EEES20_NS1U_6thread17LinearCombinationISM_Li1EffLNS21_9ScaleType4KindE0ELNS_15FloatRoundStyleE2ESM_EENS_4gemm15EpilogueDefaultEEEEEvvEEEEvNT_6ParamsE --------------------------
	.section	.text._ZN7cutlass13device_kernelINS_4conv6kernel13ConvUniversalINS1_16ConvProblemShapeILNS1_8OperatorE0ELi2EEENS1_10collective14CollectiveConvINS1_46MainloopSm90TmaGmmaWarpSpecializedImplicitGemmILS5_0ELi28ELi2EN4cute5tupleIJNSA_1CILi2EEENSC_ILi1EEESE_EEENS1_36KernelImplicitTmaWarpSpecializedSm90ELi1EEENSB_IJNSC_ILi128EEESI_NSB_IJNSC_ILi32EEEEEEEEENS_12float_e4m3_tESM_NSA_8TiledMMAINSA_8MMA_AtomIJNSA_4SM904GMMA31MMA_64x128x32_F32E4M3E4M3_SS_TNILNSQ_7ScaleInE1ELSS_1EEEEEENSA_6LayoutINSB_IJSE_SE_SE_EEENSB_IJNSC_ILi0EEESX_SX_EEEEENSB_IJNSA_10UnderscoreES10_S10_EEEEENS7_6detail26Sm90ImplicitGemmTileTraitsINSA_20SM90_TMA_LOAD_IM2COLENSA_14ComposedLayoutINSA_7SwizzleILi1ELi4ELi3EEENSA_18smem_ptr_flag_bitsILi8EEENSV_INSB_IJNSB_IJNSC_ILi8EEENSC_ILi16EEEEEENSB_IJSJ_SE_EEENSB_IJSE_NSC_ILi28EEEEEEEEENSB_IJNSB_IJSJ_NSC_ILi256EEEEEENSB_IJSE_SX_EEENSB_IJSX_NSC_ILi4096EEEEEEEEEEEEEvEENS14_INSA_23SM90_TMA_LOAD_MULTICASTES1P_vEEEENS_8epilogue10collective6detail29Sm90TmaWarpSpecializedAdapterINS1V_15DefaultEpilogueISM_NSB_IJNSB_IJlllEEESE_SX_EEES20_NS1U_6thread17LinearCombinationISM_Li1EffLNS21_9ScaleType4KindE0ELNS_15FloatRoundStyleE2ESM_EENS_4gemm15EpilogueDefaultEEEEEvvEEEEvNT_6ParamsE,"ax",@progbits
	.align	128
.text._ZN7cutlass13device_kernelINS_4conv6kernel13ConvUniversalINS1_16ConvProblemShapeILNS1_8OperatorE0ELi2EEENS1_10collective14CollectiveConvINS1_46MainloopSm90TmaGmmaWarpSpecializedImplicitGemmILS5_0ELi28ELi2EN4cute5tupleIJNSA_1CILi2EEENSC_ILi1EEESE_EEENS1_36KernelImplicitTmaWarpSpecializedSm90ELi1EEENSB_IJNSC_ILi128EEESI_NSB_IJNSC_ILi32EEEEEEEEENS_12float_e4m3_tESM_NSA_8TiledMMAINSA_8MMA_AtomIJNSA_4SM904GMMA31MMA_64x128x32_F32E4M3E4M3_SS_TNILNSQ_7ScaleInE1ELSS_1EEEEEENSA_6LayoutINSB_IJSE_SE_SE_EEENSB_IJNSC_ILi0EEESX_SX_EEEEENSB_IJNSA_10UnderscoreES10_S10_EEEEENS7_6detail26Sm90ImplicitGemmTileTraitsINSA_20SM90_TMA_LOAD_IM2COLENSA_14ComposedLayoutINSA_7SwizzleILi1ELi4ELi3EEENSA_18smem_ptr_flag_bitsILi8EEENSV_INSB_IJNSB_IJNSC_ILi8EEENSC_ILi16EEEEEENSB_IJSJ_SE_EEENSB_IJSE_NSC_ILi28EEEEEEEEENSB_IJNSB_IJSJ_NSC_ILi256EEEEEENSB_IJSE_SX_EEENSB_IJSX_NSC_ILi4096EEEEEEEEEEEEEvEENS14_INSA_23SM90_TMA_LOAD_MULTICASTES1P_vEEEENS_8epilogue10collective6detail29Sm90TmaWarpSpecializedAdapterINS1V_15DefaultEpilogueISM_NSB_IJNSB_IJlllEEESE_SX_EEES20_NS1U_6thread17LinearCombinationISM_Li1EffLNS21_9ScaleType4KindE0ELNS_15FloatRoundStyleE2ESM_EENS_4gemm15EpilogueDefaultEEEEEvvEEEEvNT_6ParamsE:
        .type           _ZN7cutlass13device_kernelINS_4conv6kernel13ConvUniversalINS1_16ConvProblemShapeILNS1_8OperatorE0ELi2EEENS1_10collective14CollectiveConvINS1_46MainloopSm90TmaGmmaWarpSpecializedImplicitGemmILS5_0ELi28ELi2EN4cute5tupleIJNSA_1CILi2EEENSC_ILi1EEESE_EEENS1_36KernelImplicitTmaWarpSpecializedSm90ELi1EEENSB_IJNSC_ILi128EEESI_NSB_IJNSC_ILi32EEEEEEEEENS_12float_e4m3_tESM_NSA_8TiledMMAINSA_8MMA_AtomIJNSA_4SM904GMMA31MMA_64x128x32_F32E4M3E4M3_SS_TNILNSQ_7ScaleInE1ELSS_1EEEEEENSA_6LayoutINSB_IJSE_SE_SE_EEENSB_IJNSC_ILi0EEESX_SX_EEEEENSB_IJNSA_10UnderscoreES10_S10_EEEEENS7_6detail26Sm90ImplicitGemmTileTraitsINSA_20SM90_TMA_LOAD_IM2COLENSA_14ComposedLayoutINSA_7SwizzleILi1ELi4ELi3EEENSA_18smem_ptr_flag_bitsILi8EEENSV_INSB_IJNSB_IJNSC_ILi8EEENSC_ILi16EEEEEENSB_IJSJ_SE_EEENSB_IJSE_NSC_ILi28EEEEEEEEENSB_IJNSB_IJSJ_NSC_ILi256EEEEEENSB_IJSE_SX_EEENSB_IJSX_NSC_ILi4096EEEEEEEEEEEEEvEENS14_INSA_23SM90_TMA_LOAD_MULTICASTES1P_vEEEENS_8epilogue10collective6detail29Sm90TmaWarpSpecializedAdapterINS1V_15DefaultEpilogueISM_NSB_IJNSB_IJlllEEESE_SX_EEES20_NS1U_6thread17LinearCombinationISM_Li1EffLNS21_9ScaleType4KindE0ELNS_15FloatRoundStyleE2ESM_EENS_4gemm15EpilogueDefaultEEEEEvvEEEEvNT_6ParamsE,@function
        .size           _ZN7cutlass13device_kernelINS_4conv6kernel13ConvUniversalINS1_16ConvProblemShapeILNS1_8OperatorE0ELi2EEENS1_10collective14CollectiveConvINS1_46MainloopSm90TmaGmmaWarpSpecializedImplicitGemmILS5_0ELi28ELi2EN4cute5tupleIJNSA_1CILi2EEENSC_ILi1EEESE_EEENS1_36KernelImplicitTmaWarpSpecializedSm90ELi1EEENSB_IJNSC_ILi128EEESI_NSB_IJNSC_ILi32EEEEEEEEENS_12float_e4m3_tESM_NSA_8TiledMMAINSA_8MMA_AtomIJNSA_4SM904GMMA31MMA_64x128x32_F32E4M3E4M3_SS_TNILNSQ_7ScaleInE1ELSS_1EEEEEENSA_6LayoutINSB_IJSE_SE_SE_EEENSB_IJNSC_ILi0EEESX_SX_EEEEENSB_IJNSA_10UnderscoreES10_S10_EEEEENS7_6detail26Sm90ImplicitGemmTileTraitsINSA_20SM90_TMA_LOAD_IM2COLENSA_14ComposedLayoutINSA_7SwizzleILi1ELi4ELi3EEENSA_18smem_ptr_flag_bitsILi8EEENSV_INSB_IJNSB_IJNSC_ILi8EEENSC_ILi16EEEEEENSB_IJSJ_SE_EEENSB_IJSE_NSC_ILi28EEEEEEEEENSB_IJNSB_IJSJ_NSC_ILi256EEEEEENSB_IJSE_SX_EEENSB_IJSX_NSC_ILi4096EEEEEEEEEEEEEvEENS14_INSA_23SM90_TMA_LOAD_MULTICASTES1P_vEEEENS_8epilogue10collective6detail29Sm90TmaWarpSpecializedAdapterINS1V_15DefaultEpilogueISM_NSB_IJNSB_IJlllEEESE_SX_EEES20_NS1U_6thread17LinearCombinationISM_Li1EffLNS21_9ScaleType4KindE0ELNS_15FloatRoundStyleE2ESM_EENS_4gemm15EpilogueDefaultEEEEEvvEEEEvNT_6ParamsE,(.L_x_320 - _ZN7cutlass13device_kernelINS_4conv6kernel13ConvUniversalINS1_16ConvProblemShapeILNS1_8OperatorE0ELi2EEENS1_10collective14CollectiveConvINS1_46MainloopSm90TmaGmmaWarpSpecializedImplicitGemmILS5_0ELi28ELi2EN4cute5tupleIJNSA_1CILi2EEENSC_ILi1EEESE_EEENS1_36KernelImplicitTmaWarpSpecializedSm90ELi1EEENSB_IJNSC_ILi128EEESI_NSB_IJNSC_ILi32EEEEEEEEENS_12float_e4m3_tESM_NSA_8TiledMMAINSA_8MMA_AtomIJNSA_4SM904GMMA31MMA_64x128x32_F32E4M3E4M3_SS_TNILNSQ_7ScaleInE1ELSS_1EEEEEENSA_6LayoutINSB_IJSE_SE_SE_EEENSB_IJNSC_ILi0EEESX_SX_EEEEENSB_IJNSA_10UnderscoreES10_S10_EEEEENS7_6detail26Sm90ImplicitGemmTileTraitsINSA_20SM90_TMA_LOAD_IM2COLENSA_14ComposedLayoutINSA_7SwizzleILi1ELi4ELi3EEENSA_18smem_ptr_flag_bitsILi8EEENSV_INSB_IJNSB_IJNSC_ILi8EEENSC_ILi16EEEEEENSB_IJSJ_SE_EEENSB_IJSE_NSC_ILi28EEEEEEEEENSB_IJNSB_IJSJ_NSC_ILi256EEEEEENSB_IJSE_SX_EEENSB_IJSX_NSC_ILi4096EEEEEEEEEEEEEvEENS14_INSA_23SM90_TMA_LOAD_MULTICASTES1P_vEEEENS_8epilogue10collective6detail29Sm90TmaWarpSpecializedAdapterINS1V_15DefaultEpilogueISM_NSB_IJNSB_IJlllEEESE_SX_EEES20_NS1U_6thread17LinearCombinationISM_Li1EffLNS21_9ScaleType4KindE0ELNS_15FloatRoundStyleE2ESM_EENS_4gemm15EpilogueDefaultEEEEEvvEEEEvNT_6ParamsE)
        .other          _ZN7cutlass13device_kernelINS_4conv6kernel13ConvUniversalINS1_16ConvProblemShapeILNS1_8OperatorE0ELi2EEENS1_10collective14CollectiveConvINS1_46MainloopSm90TmaGmmaWarpSpecializedImplicitGemmILS5_0ELi28ELi2EN4cute5tupleIJNSA_1CILi2EEENSC_ILi1EEESE_EEENS1_36KernelImplicitTmaWarpSpecializedSm90ELi1EEENSB_IJNSC_ILi128EEESI_NSB_IJNSC_ILi32EEEEEEEEENS_12float_e4m3_tESM_NSA_8TiledMMAINSA_8MMA_AtomIJNSA_4SM904GMMA31MMA_64x128x32_F32E4M3E4M3_SS_TNILNSQ_7ScaleInE1ELSS_1EEEEEENSA_6LayoutINSB_IJSE_SE_SE_EEENSB_IJNSC_ILi0EEESX_SX_EEEEENSB_IJNSA_10UnderscoreES10_S10_EEEEENS7_6detail26Sm90ImplicitGemmTileTraitsINSA_20SM90_TMA_LOAD_IM2COLENSA_14ComposedLayoutINSA_7SwizzleILi1ELi4ELi3EEENSA_18smem_ptr_flag_bitsILi8EEENSV_INSB_IJNSB_IJNSC_ILi8EEENSC_ILi16EEEEEENSB_IJSJ_SE_EEENSB_IJSE_NSC_ILi28EEEEEEEEENSB_IJNSB_IJSJ_NSC_ILi256EEEEEENSB_IJSE_SX_EEENSB_IJSX_NSC_ILi4096EEEEEEEEEEEEEvEENS14_INSA_23SM90_TMA_LOAD_MULTICASTES1P_vEEEENS_8epilogue10collective6detail29Sm90TmaWarpSpecializedAdapterINS1V_15DefaultEpilogueISM_NSB_IJNSB_IJlllEEESE_SX_EEES20_NS1U_6thread17LinearCombinationISM_Li1EffLNS21_9ScaleType4KindE0ELNS_15FloatRoundStyleE2ESM_EENS_4gemm15EpilogueDefaultEEEEEvvEEEEvNT_6ParamsE,@"STO_CUDA_ENTRY STV_DEFAULT"
_ZN7cutlass13device_kernelINS_4conv6kernel13ConvUniversalINS1_16ConvProblemShapeILNS1_8OperatorE0ELi2EEENS1_10collective14CollectiveConvINS1_46MainloopSm90TmaGmmaWarpSpecializedImplicitGemmILS5_0ELi28ELi2EN4cute5tupleIJNSA_1CILi2EEENSC_ILi1EEESE_EEENS1_36KernelImplicitTmaWarpSpecializedSm90ELi1EEENSB_IJNSC_ILi128EEESI_NSB_IJNSC_ILi32EEEEEEEEENS_12float_e4m3_tESM_NSA_8TiledMMAINSA_8MMA_AtomIJNSA_4SM904GMMA31MMA_64x128x32_F32E4M3E4M3_SS_TNILNSQ_7ScaleInE1ELSS_1EEEEEENSA_6LayoutINSB_IJSE_SE_SE_EEENSB_IJNSC_ILi0EEESX_SX_EEEEENSB_IJNSA_10UnderscoreES10_S10_EEEEENS7_6detail26Sm90ImplicitGemmTileTraitsINSA_20SM90_TMA_LOAD_IM2COLENSA_14ComposedLayoutINSA_7SwizzleILi1ELi4ELi3EEENSA_18smem_ptr_flag_bitsILi8EEENSV_INSB_IJNSB_IJNSC_ILi8EEENSC_ILi16EEEEEENSB_IJSJ_SE_EEENSB_IJSE_NSC_ILi28EEEEEEEEENSB_IJNSB_IJSJ_NSC_ILi256EEEEEENSB_IJSE_SX_EEENSB_IJSX_NSC_ILi4096EEEEEEEEEEEEEvEENS14_INSA_23SM90_TMA_LOAD_MULTICASTES1P_vEEEENS_8epilogue10collective6detail29Sm90TmaWarpSpecializedAdapterINS1V_15DefaultEpilogueISM_NSB_IJNSB_IJlllEEESE_SX_EEES20_NS1U_6thread17LinearCombinationISM_Li1EffLNS21_9ScaleType4KindE0ELNS_15FloatRoundStyleE2ESM_EENS_4gemm15EpilogueDefaultEEEEEvvEEEEvNT_6ParamsE:
[----:B------:R-:W-:Y:S01]  /*0000*/  LDC R1, c[0x0][0x28] ;  /* 0x00000a00ff017b82 */ /* 0x000fe20000000800 */
[----:B------:R-:W0:Y:S01]  /*0010*/  S2R R11, SR_TID.X ;  /* 0x00000000000b7919 */ /* 0x000e220000002100 */
[----:B------:R-:W-:Y:S01]  /*0020*/  ELECT P0, URZ, PT ;  /* 0x00000000003f782f */ /* 0x000fe20003800000 */
[----:B------:R-:W-:Y:S01]  /*0030*/  BSSY B0, `(.L_x_0) ;  /* 0x0000010000007945 */ /* 0x000fe20003800000 */
[----:B------:R-:W1:Y:S01]  /*0040*/  S2R R12, SR_CTAID.X ;  /* 0x00000000000c7919 */ /* 0x000e620000002500 */
[--C-:B0-----:R-:W-:Y:S02]  /*0050*/  SHF.R.U32.HI R0, RZ, 0x5, R11.reuse ;  /* 0x00000005ff007819 */ /* 0x101fe4000001160b */
[----:B------:R-:W-:-:S03]  /*0060*/  SHF.R.U32.HI R3, RZ, 0x7, R11 ;  /* 0x00000007ff037819 */ /* 0x000fc6000001160b */
[----:B------:R-:W0:Y:S04]  /*0070*/  SHFL.IDX PT, R2, R0, RZ, 0x1f ;  /* 0x00001fff00027589 */ /* 0x000e2800000e0000 */
[----:B------:R2:W3:Y:S01]  /*0080*/  SHFL.IDX PT, R10, R3, RZ, 0x1f ;  /* 0x00001fff030a7589 */ /* 0x0004e200000e0000 */
[----:B0-----:R-:W-:-:S13]  /*0090*/  ISETP.NE.OR P0, PT, R2, RZ, !P0 ;  /* 0x000000ff0200720c */ /* 0x001fda0004705670 */
[----:B-123--:R-:W-:Y:S05]  /*00a0*/  @P0 BRA `(.L_x_1) ;  /* 0x0000000000200947 */ /* 0x00efea0003800000 */
[----:B------:R-:W-:Y:S02]  /*00b0*/  ULDC.64 UR4, c[0x0][0x198] ;  /* 0x0000660000047ab9 */ /* 0x000fe40000000a00 */
[----:B------:R-:W-:Y:S02]  /*00c0*/  UIADD3 UR6, UP0, UR4, 0xf0, URZ ;  /* 0x000000f004067890 */ /* 0x000fe4000ff1e03f */
[----:B------:R-:W-:Y:S02]  /*00d0*/  UIADD3 UR4, UP1, UR4, 0x1f0, URZ ;  /* 0x000001f004047890 */ /* 0x000fe4000ff3e03f */
[----:B------:R-:W-:Y:S02]  /*00e0*/  UIADD3.X UR7, URZ, UR5, URZ, UP0, !UPT ;  /* 0x000000053f077290 */ /* 0x000fe400087fe43f */
[----:B------:R-:W-:-:S07]  /*00f0*/  UIADD3.X UR5, URZ, UR5, URZ, UP1, !UPT ;  /* 0x000000053f057290 */ /* 0x000fce0008ffe43f */
[----:B------:R0:W-:Y:S02]  /*0100*/  UTMACCTL.PF [UR6] ;  /* 0x00000000060079b9 */ /* 0x0001e40008040000 */
[----:B------:R0:W-:Y:S02]  /*0110*/  UTMACCTL.PF [UR4] ;  /* 0x00000000040079b9 */ /* 0x0001e40008040000 */
[----:B0-----:R-:W-:Y:S01]  /*0120*/  NOP ;  /* 0x0000000000007918 */ /* 0x001fe20000000000 */
.L_x_1:
[----:B------:R-:W-:Y:S05]  /*0130*/  BSYNC B0 ;  /* 0x0000000000007941 */ /* 0x000fea0003800000 */
.L_x_0:
[----:B------:R-:W0:Y:S01]  /*0140*/  SHFL.IDX PT, R0, R0, RZ, 0x1f ;  /* 0x00001fff00007589 */ /* 0x000e2200000e0000 */
[----:B------:R-:W-:Y:S02]  /*0150*/  SHF.R.S32.HI R4, RZ, 0x1f, R11 ;  /* 0x0000001fff047819 */ /* 0x000fe4000001140b */
[----:B------:R-:W-:Y:S01]  /*0160*/  I2FP.F32.U32 R6, R12 ;  /* 0x0000000c00067245 */ /* 0x000fe20000201000 */
[----:B------:R-:W1:Y:S01]  /*0170*/  S2R R13, SR_CTAID.Y ;  /* 0x00000000000d7919 */ /* 0x000e620000002600 */
[----:B------:R-:W-:-:S04]  /*0180*/  LEA.HI R4, R4, R11, RZ, 0x7 ;  /* 0x0000000b04047211 */ /* 0x000fc800078f38ff */
[----:B------:R-:W-:-:S05]  /*0190*/  LOP3.LUT R4, R4, 0xffffff80, RZ, 0xc0, !PT ;  /* 0xffffff8004047812 */ /* 0x000fca00078ec0ff */
[----:B------:R-:W-:-:S05]  /*01a0*/  IMAD.IADD R14, R11, 0x1, -R4 ;  /* 0x000000010b0e7824 */ /* 0x000fca00078e0a04 */
[----:B------:R-:W-:-:S04]  /*01b0*/  SHF.R.S32.HI R3, RZ, 0x1f, R14 ;  /* 0x0000001fff037819 */ /* 0x000fc8000001140e */
[----:B------:R-:W-:Y:S02]  /*01c0*/  LEA.HI R3, R3, R14, RZ, 0x3 ;  /* 0x0000000e03037211 */ /* 0x000fe400078f18ff */
[----:B0-----:R-:W-:Y:S02]  /*01d0*/  ISETP.NE.AND P0, PT, R0, RZ, PT ;  /* 0x000000ff0000720c */ /* 0x001fe40003f05270 */
[--C-:B------:R-:W-:Y:S02]  /*01e0*/  SHF.R.S32.HI R4, RZ, 0x3, R3.reuse ;  /* 0x00000003ff047819 */ /* 0x100fe40000011403 */
[----:B------:R-:W-:Y:S02]  /*01f0*/  SHF.R.S32.HI R3, RZ, 0x1f, R3 ;  /* 0x0000001fff037819 */ /* 0x000fe40000011403 */
[----:B------:R-:W-:-:S07]  /*0200*/  SHF.R.S32.HI R5, RZ, 0x1f, R0 ;  /* 0x0000001fff057819 */ /* 0x000fce0000011400 */
[----:B-1----:R-:W-:Y:S05]  /*0210*/  @P0 BRA `(.L_x_2) ;  /* 0x0000000400240947 */ /* 0x002fea0003800000 */
[----:B------:R-:W-:Y:S01]  /*0220*/  ELECT P0, URZ, PT ;  /* 0x00000000003f782f */ /* 0x000fe20003800000 */
[----:B------:R-:W-:-:S12]  /*0230*/  BSSY B0, `(.L_x_2) ;  /* 0x0000047000007945 */ /* 0x000fd80003800000 */
[----:B------:R-:W-:Y:S05]  /*0240*/  @!P0 BRA `(.L_x_3) ;  /* 0x0000000400148947 */ /* 0x000fea0003800000 */
[----:B------:R-:W0:Y:S01]  /*0250*/  S2UR UR8, SR_CgaCtaId ;  /* 0x00000000000879c3 */ /* 0x000e220000008800 */
[----:B------:R-:W-:Y:S01]  /*0260*/  UMOV UR4, 0x400 ;  /* 0x0000040000047882 */ /* 0x000fe20000000000 */
[----:B------:R-:W-:Y:S01]  /*0270*/  UMOV UR5, 0x1 ;  /* 0x0000000100057882 */ /* 0x000fe20000000000 */
[----:B------:R-:W-:Y:S02]  /*0280*/  UMOV UR6, 0x2 ;  /* 0x0000000200067882 */ /* 0x000fe40000000000 */
[----:B------:R-:W-:-:S04]  /*0290*/  UIADD3 UR6, -UR6, 0x100000, URZ ;  /* 0x0010000006067890 */ /* 0x000fc8000fffe13f */
[----:B------:R-:W-:Y:S02]  /*02a0*/  USHF.L.U32 UR7, UR6, 0xb, URZ ;  /* 0x0000000b06077899 */ /* 0x000fe4000800063f */
[----:B------:R-:W-:Y:S02]  /*02b0*/  USHF.L.U32 UR6, UR6, 0x1, URZ ;  /* 0x0000000106067899 */ /* 0x000fe4000800063f */
[----:B0-----:R-:W-:Y:S02]  /*02c0*/  ULEA UR8, UR8, UR4, 0x18 ;  /* 0x0000000408087291 */ /* 0x001fe4000f8ec03f */
[----:B------:R-:W-:-:S04]  /*02d0*/  UIADD3 UR4, -UR5, 0x100000, URZ ;  /* 0x0010000005047890 */ /* 0x000fc8000fffe13f */
[----:B------:R-:W-:Y:S02]  /*02e0*/  USHF.L.U32 UR5, UR4, 0xb, URZ ;  /* 0x0000000b04057899 */ /* 0x000fe4000800063f */
[----:B------:R-:W-:Y:S01]  /*02f0*/  USHF.L.U32 UR4, UR4, 0x1, URZ ;  /* 0x0000000104047899 */ /* 0x000fe2000800063f */
[----:B------:R-:W0:Y:S11]  /*0300*/  FENCE.VIEW.ASYNC.S ;  /* 0x00000000000073c6 */ /* 0x000e360000000000 */
[----:B0-----:R0:W1:Y:S01]  /*0310*/  SYNCS.EXCH.64 URZ, [UR8+0x38000], UR4 ;  /* 0x03800004083f75b2 */ /* 0x0010620008000100 */
[----:B------:R0:W2:Y:S01]  /*0320*/  SYNCS.EXCH.64 URZ, [UR8+0x380e0], UR6 ;  /* 0x0380e006083f75b2 */ /* 0x0000a20008000100 */
[----:B------:R0:W3:Y:S01]  /*0330*/  SYNCS.EXCH.64 URZ, [UR8+0x38008], UR4 ;  /* 0x03800804083f75b2 */ /* 0x0000e20008000100 */
[----:B------:R0:W4:Y:S01]  /*0340*/  SYNCS.EXCH.64 URZ, [UR8+0x380e8], UR6 ;  /* 0x0380e806083f75b2 */ /* 0x0001220008000100 */
[----:B------:R0:W0:Y:S01]  /*0350*/  SYNCS.EXCH.64 URZ, [UR8+0x38010], UR4 ;  /* 0x03801004083f75b2 */ /* 0x0000220008000100 */
        /* <DEDUP_REMOVED lines=51> */
[----:B-1234-:R-:W-:Y:S01]  /*0690*/  NOP ;  /* 0x0000000000007918 */ /* 0x01efe20000000000 */
.L_x_3:
[----:B0-----:R-:W-:Y:S05]  /*06a0*/  BSYNC B0 ;  /* 0x0000000000007941 */ /* 0x001fea0003800000 */
.L_x_2:
[----:B------:R-:W-:Y:S01]  /*06b0*/  ULDC UR4, c[0x0][0x150] ;  /* 0x0000540000047ab9 */ /* 0x000fe20000000800 */
[----:B------:R-:W-:Y:S01]  /*06c0*/  LEA.HI R3, R3, R4, RZ, 0x2 ;  /* 0x0000000403037211 */ /* 0x000fe200078f10ff */
[----:B------:R-:W-:Y:S01]  /*06d0*/  FMUL R6, R6, UR4 ;  /* 0x0000000406067c20 */ /* 0x000fe20008400000 */
[----:B------:R-:W-:Y:S01]  /*06e0*/  LEA.HI R5, R5, R0, RZ, 0x2 ;  /* 0x0000000005057211 */ /* 0x000fe200078f10ff */
[----:B------:R-:W-:Y:S01]  /*06f0*/  ULDC UR4, c[0x0][0x154] ;  /* 0x0000550000047ab9 */ /* 0x000fe20000000800 */
[----:B------:R-:W-:Y:S01]  /*0700*/  LOP3.LUT R3, R3, 0xfffffffc, RZ, 0xc0, !PT ;  /* 0xfffffffc03037812 */ /* 0x000fe200078ec0ff */
[----:B------:R-:W0:Y:S01]  /*0710*/  LDC R8, c[0x0][0x140] ;  /* 0x00005000ff087b82 */ /* 0x000e220000000800 */
[----:B------:R-:W-:Y:S01]  /*0720*/  LOP3.LUT R5, R5, 0x3ffffffc, RZ, 0xc0, !PT ;  /* 0x3ffffffc05057812 */ /* 0x000fe200078ec0ff */
[----:B------:R-:W1:Y:S01]  /*0730*/  F2I.U32.TRUNC.NTZ R6, R6 ;  /* 0x0000000600067305 */ /* 0x000e62000020f000 */
[----:B------:R-:W-:Y:S01]  /*0740*/  LOP3.LUT P0, RZ, R14, 0x7, RZ, 0xc0, !PT ;  /* 0x000000070eff7812 */ /* 0x000fe2000780c0ff */
[----:B------:R-:W-:Y:S01]  /*0750*/  IMAD.IADD R3, R4, 0x1, -R3 ;  /* 0x0000000104037824 */ /* 0x000fe200078e0a03 */
[----:B------:R-:W-:Y:S01]  /*0760*/  ISETP.NE.AND P3, PT, R10, 0x1, PT ;  /* 0x000000010a00780c */ /* 0x000fe20003f65270 */
[----:B------:R-:W-:Y:S01]  /*0770*/  IMAD.IADD R0, R0, 0x1, -R5 ;  /* 0x0000000100007824 */ /* 0x000fe200078e0a05 */
[----:B------:R-:W-:Y:S01]  /*0780*/  I2FP.F32.U32 R5, R13 ;  /* 0x0000000d00057245 */ /* 0x000fe20000201000 */
[----:B------:R-:W-:Y:S01]  /*0790*/  NOP ;  /* 0x0000000000007918 */ /* 0x000fe20000000000 */
[----:B------:R-:W-:Y:S01]  /*07a0*/  NOP ;  /* 0x0000000000007918 */ /* 0x000fe20000000000 */
[----:B------:R-:W-:-:S02]  /*07b0*/  IMAD R4, R0, 0x4, R3 ;  /* 0x0000000400047824 */ /* 0x000fc400078e0203 */
[----:B------:R-:W-:Y:S01]  /*07c0*/  FMUL R7, R5, UR4 ;  /* 0x0000000405077c20 */ /* 0x000fe20008400000 */
[----:B------:R-:W-:Y:S02]  /*07d0*/  ULDC UR4, c[0x0][0x144] ;  /* 0x0000510000047ab9 */ /* 0x000fe40000000800 */
[----:B------:R-:W-:Y:S01]  /*07e0*/  LEA.HI R0, R4, R4, RZ, 0x1 ;  /* 0x0000000404007211 */ /* 0x000fe200078f08ff */
[----:B-1----:R-:W-:Y:S02]  /*07f0*/  IMAD.MOV R5, RZ, RZ, -R6 ;  /* 0x000000ffff057224 */ /* 0x002fe400078e0a06 */
[----:B------:R-:W1:Y:S01]  /*0800*/  F2I.U32.TRUNC.NTZ R7, R7 ;  /* 0x0000000700077305 */ /* 0x000e62000020f000 */
[----:B------:R-:W-:Y:S01]  /*0810*/  LOP3.LUT R3, R0, 0xfffffffe, RZ, 0xc0, !PT ;  /* 0xfffffffe00037812 */ /* 0x000fe200078ec0ff */
[----:B------:R-:W-:Y:S02]  /*0820*/  IMAD.MOV.U32 R6, RZ, RZ, 0x1 ;  /* 0x00000001ff067424 */ /* 0x000fe400078e00ff */
[----:B------:R-:W-:Y:S01]  /*0830*/  IMAD R0, R5, UR4, R12 ;  /* 0x0000000405007c24 */ /* 0x000fe2000f8e020c */
[----:B------:R-:W-:Y:S01]  /*0840*/  ULDC UR4, c[0x0][0x148] ;  /* 0x0000520000047ab9 */ /* 0x000fe20000000800 */
[----:B------:R-:W-:Y:S01]  /*0850*/  IMAD.IADD R3, R4, 0x1, -R3 ;  /* 0x0000000104037824 */ /* 0x000fe200078e0a03 */
[----:B0-----:R-:W-:Y:S01]  /*0860*/  ISETP.EQ.U32.AND P1, PT, R8, 0x1, PT ;  /* 0x000000010800780c */ /* 0x001fe20003f22070 */
[----:B------:R-:W-:-:S03]  /*0870*/  IMAD.SHL.U32 R5, R4, 0x4, RZ ;  /* 0x0000000404057824 */ /* 0x000fc600078e00ff */
[----:B------:R-:W-:Y:S02]  /*0880*/  ISETP.NE.AND P4, PT, R3, R0, PT ;  /* 0x000000000300720c */ /* 0x000fe40003f85270 */
[----:B------:R-:W-:-:S04]  /*0890*/  SHF.R.S32.HI R3, RZ, 0x1f, R2 ;  /* 0x0000001fff037819 */ /* 0x000fc80000011402 */
[----:B------:R-:W-:Y:S02]  /*08a0*/  LEA.HI R0, R3, R2, RZ, 0x2 ;  /* 0x0000000203007211 */ /* 0x000fe400078f10ff */
[----:B------:R-:W-:Y:S01]  /*08b0*/  LOP3.LUT R3, R4, 0xc, R5, 0x78, !PT ;  /* 0x0000000c04037812 */ /* 0x000fe200078e7805 */
[----:B-1----:R-:W-:Y:S01]  /*08c0*/  IMAD.MOV R4, RZ, RZ, -R7 ;  /* 0x000000ffff047224 */ /* 0x002fe200078e0a07 */
[----:B------:R-:W-:Y:S02]  /*08d0*/  LOP3.LUT R5, R0, 0xfffffffc, RZ, 0xc0, !PT ;  /* 0xfffffffc00057812 */ /* 0x000fe400078ec0ff */
[C---:B------:R-:W-:Y:S01]  /*08e0*/  ISETP.LT.U32.AND P0, PT, R3.reuse, 0x2, !P0 ;  /* 0x000000020300780c */ /* 0x040fe20004701070 */
[----:B------:R-:W-:Y:S01]  /*08f0*/  IMAD R9, R4, UR4, R13 ;  /* 0x0000000404097c24 */ /* 0x000fe2000f8e020d */
[----:B------:R-:W-:Y:S01]  /*0900*/  @P4 LEA.HI R0, R3, R3, RZ, 0x1 ;  /* 0x0000000303004211 */ /* 0x000fe200078f08ff */
[----:B------:R-:W-:Y:S01]  /*0910*/  IMAD.IADD R7, R2, 0x1, -R5 ;  /* 0x0000000102077824 */ /* 0x000fe200078e0a05 */
[----:B------:R-:W-:-:S02]  /*0920*/  SEL R5, RZ, 0x1, !P0 ;  /* 0x00000001ff057807 */ /* 0x000fc40004000000 */
[----:B------:R-:W-:Y:S02]  /*0930*/  @P4 SHF.R.S32.HI R0, RZ, 0x1, R0 ;  /* 0x00000001ff004819 */ /* 0x000fe40000011400 */
[----:B------:R-:W-:Y:S02]  /*0940*/  LOP3.LUT P2, RZ, R10, R7, RZ, 0xfc, !PT ;  /* 0x000000070aff7212 */ /* 0x000fe4000784fcff */
[----:B------:R-:W-:Y:S02]  /*0950*/  @P4 ISETP.NE.AND P5, PT, R0, R9, PT ;  /* 0x000000090000420c */ /* 0x000fe40003fa5270 */
[----:B------:R-:W-:Y:S02]  /*0960*/  SEL R4, RZ, 0x1, P2 ;  /* 0x00000001ff047807 */ /* 0x000fe40001000000 */
[----:B------:R-:W-:Y:S02]  /*0970*/  @P4 SEL R6, RZ, 0x1, P5 ;  /* 0x00000001ff064807 */ /* 0x000fe40002800000 */
[----:B------:R-:W-:-:S02]  /*0980*/  SEL R4, R4, 0x2, P3 ;  /* 0x0000000204047807 */ /* 0x000fc40001800000 */
[----:B------:R-:W-:Y:S01]  /*0990*/  LOP3.LUT R6, R6, R5, RZ, 0xc0, !PT ;  /* 0x0000000506067212 */ /* 0x000fe200078ec0ff */
[----:B------:R-:W-:Y:S06]  /*09a0*/  @!P1 BRA `(.L_x_4) ;  /* 0x0000000000089947 */ /* 0x000fec0003800000 */
[----:B------:R-:W-:Y:S01]  /*09b0*/  UCGABAR_ARV ;  /* 0x00000000000079c7 */ /* 0x000fe20008000000 */
[----:B------:R-:W-:Y:S05]  /*09c0*/  BRA `(.L_x_5) ;  /* 0x0000000000047947 */ /* 0x000fea0003800000 */
.L_x_4:
[----:B------:R-:W-:Y:S01]  /*09d0*/  NOP ;  /* 0x0000000000007918 */ /* 0x000fe20000000000 */
.L_x_5:
[----:B------:R-:W-:Y:S01]  /*09e0*/  ULDC.64 UR4, c[0x0][0x598] ;  /* 0x0001660000047ab9 */ /* 0x000fe20000000a00 */
[----:B------:R-:W-:Y:S01]  /*09f0*/  ULDC.64 UR12, c[0x0][0x208] ;  /* 0x00008200000c7ab9 */ /* 0x000fe20000000a00 */
[----:B------:R-:W-:-:S04]  /*0a00*/  ISETP.NE.U32.AND P0, PT, RZ, UR4, PT ;  /* 0x00000004ff007c0c */ /* 0x000fc8000bf05070 */
[----:B------:R-:W-:-:S13]  /*0a10*/  ISETP.NE.AND.EX P0, PT, RZ, UR5, PT, P0 ;  /* 0x00000005ff007c0c */ /* 0x000fda000bf05300 */
[----:B------:R-:W-:Y:S05]  /*0a20*/  @!P0 BRA `(.L_x_6) ;  /* 0x00000000001c8947 */ /* 0x000fea0003800000 */
[----:B------:R-:W0:Y:S02]  /*0a30*/  LDC.64 R8, c[0x0][0x598] ;  /* 0x00016600ff087b82 */ /* 0x000e240000000a00 */
[----:B0-----:R-:W2:Y:S02]  /*0a40*/  LDG.E.64 R8, desc[UR12][R8.64] ;  /* 0x0000000c08087981 */ /* 0x001ea4000c1e1b00 */
[----:B--2---:R-:W-:-:S04]  /*0a50*/  ISETP.NE.U32.AND P0, PT, R8, RZ, PT ;  /* 0x000000ff0800720c */ /* 0x004fc80003f05070 */
[----:B------:R-:W-:-:S13]  /*0a60*/  ISETP.NE.AND.EX P0, PT, R9, RZ, PT, P0 ;  /* 0x000000ff0900720c */ /* 0x000fda0003f05300 */
[----:B------:R-:W-:Y:S05]  /*0a70*/  @!P0 BRA `(.L_x_6) ;  /* 0x0000000000088947 */ /* 0x000fea0003800000 */
[----:B------:R0:W5:Y:S01]  /*0a80*/  LD.E R0, desc[UR12][R8.64] ;  /* 0x0000000c08007980 */ /* 0x000162000c101900 */
[----:B------:R-:W-:Y:S05]  /*0a90*/  BRA `(.L_x_7) ;  /* 0x0000000000207947 */ /* 0x000fea0003800000 */
.L_x_6:
[----:B------:R-:W-:Y:S02]  /*0aa0*/  ULDC.64 UR4, c[0x0][0x588] ;  /* 0x0001620000047ab9 */ /* 0x000fe40000000a00 */
[----:B------:R-:W-:-:S04]  /*0ab0*/  ISETP.NE.U32.AND P0, PT, RZ, UR4, PT ;  /* 0x00000004ff007c0c */ /* 0x000fc8000bf05070 */
[----:B------:R-:W-:-:S13]  /*0ac0*/  ISETP.NE.AND.EX P0, PT, RZ, UR5, PT, P0 ;  /* 0x00000005ff007c0c */ /* 0x000fda000bf05300 */
[----:B------:R-:W-:Y:S05]  /*0ad0*/  @!P0 BRA `(.L_x_8) ;  /* 0x00000000000c8947 */ /* 0x000fea0003800000 */
[----:B------:R-:W0:Y:S02]  /*0ae0*/  LDC.64 R8, c[0x0][0x588] ;  /* 0x00016200ff087b82 */ /* 0x000e240000000a00 */
[----:B0-----:R1:W5:Y:S01]  /*0af0*/  LDG.E R0, desc[UR12][R8.64] ;  /* 0x0000000c08007981 */ /* 0x001362000c1e1900 */
[----:B------:R-:W-:Y:S05]  /*0b00*/  BRA `(.L_x_7) ;  /* 0x0000000000047947 */ /* 0x000fea0003800000 */
.L_x_8:
[----:B------:R-:W2:Y:S02]  /*0b10*/  LDC R0, c[0x0][0x580] ;  /* 0x00016000ff007b82 */ /* 0x000ea40000000800 */
.L_x_7:
[----:B------:R-:W-:Y:S02]  /*0b20*/  ULDC.64 UR4, c[0x0][0x5a0] ;  /* 0x0001680000047ab9 */ /* 0x000fe40000000a00 */
[----:B------:R-:W-:-:S04]  /*0b30*/  ISETP.NE.U32.AND P0, PT, RZ, UR4, PT ;  /* 0x00000004ff007c0c */ /* 0x000fc8000bf05070 */
[----:B------:R-:W-:-:S13]  /*0b40*/  ISETP.NE.AND.EX P0, PT, RZ, UR5, PT, P0 ;  /* 0x00000005ff007c0c */ /* 0x000fda000bf05300 */
[----:B------:R-:W-:Y:S05]  /*0b50*/  @!P0 BRA `(.L_x_9) ;  /* 0x00000000001c8947 */ /* 0x000fea0003800000 */
[----:B01----:R-:W0:Y:S02]  /*0b60*/  LDC.64 R8, c[0x0][0x5a0] ;  /* 0x00016800ff087b82 */ /* 0x003e240000000a00 */
[----:B0-----:R-:W3:Y:S02]  /*0b70*/  LDG.E.64 R8, desc[UR12][R8.64] ;  /* 0x0000000c08087981 */ /* 0x001ee4000c1e1b00 */
[----:B---3--:R-:W-:-:S04]  /*0b80*/  ISETP.NE.U32.AND P0, PT, R8, RZ, PT ;  /* 0x000000ff0800720c */ /* 0x008fc80003f05070 */
[----:B------:R-:W-:-:S13]  /*0b90*/  ISETP.NE.AND.EX P0, PT, R9, RZ, PT, P0 ;  /* 0x000000ff0900720c */ /* 0x000fda0003f05300 */
[----:B------:R-:W-:Y:S05]  /*0ba0*/  @!P0 BRA `(.L_x_9) ;  /* 0x0000000000088947 */ /* 0x000fea0003800000 */
[----:B------:R0:W5:Y:S01]  /*0bb0*/  LD.E R2, desc[UR12][R8.64] ;  /* 0x0000000c08027980 */ /* 0x000162000c101900 */
[----:B------:R-:W-:Y:S05]  /*0bc0*/  BRA `(.L_x_10) ;  /* 0x0000000000207947 */ /* 0x000fea0003800000 */
.L_x_9:
[----:B------:R-:W-:Y:S02]  /*0bd0*/  ULDC.64 UR4, c[0x0][0x590] ;  /* 0x0001640000047ab9 */ /* 0x000fe40000000a00 */
[----:B------:R-:W-:-:S04]  /*0be0*/  ISETP.NE.U32.AND P0, PT, RZ, UR4, PT ;  /* 0x00000004ff007c0c */ /* 0x000fc8000bf05070 */
[----:B------:R-:W-:-:S13]  /*0bf0*/  ISETP.NE.AND.EX P0, PT, RZ, UR5, PT, P0 ;  /* 0x00000005ff007c0c */ /* 0x000fda000bf05300 */
[----:B------:R-:W-:Y:S05]  /*0c00*/  @!P0 BRA `(.L_x_11) ;  /* 0x00000000000c8947 */ /* 0x000fea0003800000 */
[----:B01----:R-:W0:Y:S02]  /*0c10*/  LDC.64 R8, c[0x0][0x590] ;  /* 0x00016400ff087b82 */ /* 0x003e240000000a00 */
[----:B0-----:R1:W5:Y:S01]  /*0c20*/  LDG.E R2, desc[UR12][R8.64] ;  /* 0x0000000c08027981 */ /* 0x001362000c1e1900 */
[----:B------:R-:W-:Y:S05]  /*0c30*/  BRA `(.L_x_10) ;  /* 0x0000000000047947 */ /* 0x000fea0003800000 */
.L_x_11:
[----:B------:R-:W3:Y:S02]  /*0c40*/  LDC R2, c[0x0][0x584] ;  /* 0x00016100ff027b82 */ /* 0x000ee40000000800 */
.L_x_10:
[----:B------:R-:W4:Y:S08]  /*0c50*/  LDC R5, c[0x0][0x3c4] ;  /* 0x0000f100ff057b82 */ /* 0x000f300000000800 */
[----:B------:R-:W2:Y:S01]  /*0c60*/  LDC.64 R16, c[0x0][0x3c8] ;  /* 0x0000f200ff107b82 */ /* 0x000ea20000000a00 */
[----:B----4-:R-:W-:-:S05]  /*0c70*/  VIADD R5, R5, 0x1f ;  /* 0x0000001f05057836 */ /* 0x010fca0000000000 */
[----:B01----:R-:W-:-:S04]  /*0c80*/  SHF.R.S32.HI R8, RZ, 0x1f, R5 ;  /* 0x0000001fff087819 */ /* 0x003fc80000011405 */
[----:B------:R-:W-:-:S04]  /*0c90*/  LEA.HI R8, R8, R5, RZ, 0x5 ;  /* 0x0000000508087211 */ /* 0x000fc800078f28ff */
[----:B------:R-:W-:-:S05]  /*0ca0*/  SHF.R.S32.HI R9, RZ, 0x5, R8 ;  /* 0x00000005ff097819 */ /* 0x000fca0000011408 */
[----:B--2---:R-:W-:-:S04]  /*0cb0*/  IMAD R8, R9, R16, RZ ;  /* 0x0000001009087224 */ /* 0x004fc800078e02ff */
[----:B------:R-:W-:Y:S01]  /*0cc0*/  IMAD R5, R8, R17, RZ ;  /* 0x0000001108057224 */ /* 0x000fe200078e02ff */
[----:B------:R-:W-:Y:S06]  /*0cd0*/  @!P1 BRA `(.L_x_12) ;  /* 0x00000000000c9947 */ /* 0x000fec0003800000 */
[----:B------:R-:W-:Y:S01]  /*0ce0*/  UCGABAR_WAIT ;  /* 0x0000000000007dc7 */ /* 0x000fe20008000000 */
[----:B------:R-:W-:Y:S01]  /*0cf0*/  CCTL.IVALL ;  /* 0x00000000ff00798f */ /* 0x000fe20002000000 */
[----:B------:R-:W-:Y:S05]  /*0d00*/  BRA `(.L_x_13) ;  /* 0x0000000000047947 */ /* 0x000fea0003800000 */
.L_x_12:
[----:B------:R-:W-:Y:S06]  /*0d10*/  BAR.SYNC.DEFER_BLOCKING 0x0 ;  /* 0x0000000000007b1d */ /* 0x000fec0000010000 */
.L_x_13:
[----:B------:R-:W-:-:S13]  /*0d20*/  ISETP.NE.AND P0, PT, R10, RZ, PT ;  /* 0x000000ff0a00720c */ /* 0x000fda0003f05270 */
[----:B------:R-:W-:Y:S05]  /*0d30*/  @!P0 BRA `(.L_x_14) ;  /* 0x00000098002c8947 */ /* 0x000fea0003800000 */
[----:B------:R-:W-:-:S13]  /*0d40*/  ISETP.NE.AND P0, PT, R10, 0x1, PT ;  /* 0x000000010a00780c */ /* 0x000fda0003f05270 */
[----:B------:R-:W-:Y:S05]  /*0d50*/  @P0 EXIT ;  /* 0x000000000000094d */ /* 0x000fea0003800000 */
[----:B------:R-:W-:Y:S01]  /*0d60*/  ISETP.GE.AND P0, PT, R5, 0x1, PT ;  /* 0x000000010500780c */ /* 0x000fe20003f06270 */
[----:B------:R-:W-:Y:S01]  /*0d70*/  UMOV UR4, URZ ;  /* 0x0000003f00047c82 */ /* 0x000fe20008000000 */
[----:B------:R-:W-:Y:S02]  /*0d80*/  CS2R R86, SRZ ;  /* 0x0000000000567805 */ /* 0x000fe4000001ff00 */
[----:B------:R-:W-:Y:S02]  /*0d90*/  CS2R R88, SRZ ;  /* 0x0000000000587805 */ /* 0x000fe4000001ff00 */
[----:B------:R-:W-:Y:S02]  /*0da0*/  CS2R R90, SRZ ;  /* 0x00000000005a7805 */ /* 0x000fe4000001ff00 */
[----:B------:R-:W-:Y:S02]  /*0db0*/  CS2R R92, SRZ ;  /* 0x00000000005c7805 */ /* 0x000fe4000001ff00 */
[----:B------:R-:W-:-:S02]  /*0dc0*/  CS2R R94, SRZ ;  /* 0x00000000005e7805 */ /* 0x000fc4000001ff00 */
[----:B------:R-:W-:Y:S02]  /*0dd0*/  CS2R R96, SRZ ;  /* 0x0000000000607805 */ /* 0x000fe4000001ff00 */
        /* <DEDUP_REMOVED lines=57> */
[----:B------:R-:W-:Y:S01]  /*1170*/  CS2R R84, SRZ ;  /* 0x0000000000547805 */ /* 0x000fe2000001ff00 */
[----:B------:R-:W-:Y:S06]  /*1180*/  @!P0 BRA `(.L_x_15) ;  /* 0x0000000000708947 */ /* 0x000fec0003800000 */
[----:B------:R-:W-:-:S04]  /*1190*/  LOP3.LUT R7, R4, 0x1, RZ, 0xfc, !PT ;  /* 0x0000000104077812 */ /* 0x000fc800078efcff */
[----:B------:R-:W-:-:S13]  /*11a0*/  ISETP.NE.AND P1, PT, R7, 0x3, PT ;  /* 0x000000030700780c */ /* 0x000fda0003f25270 */
[----:B------:R-:W-:Y:S05]  /*11b0*/  @!P1 BRA `(.L_x_16) ;  /* 0x0000000000049947 */ /* 0x000fea0003800000 */
[----:B------:R-:W-:Y:S01]  /*11c0*/  BPT.TRAP 0x1 ;  /* 0x000000040000795c */ /* 0x000fe20000300000 */
.L_x_16:
[----:B------:R-:W0:Y:S01]  /*11d0*/  S2UR UR5, SR_CgaCtaId ;  /* 0x00000000000579c3 */ /* 0x000e220000008800 */
[----:B------:R-:W-:Y:S01]  /*11e0*/  SHF.L.U32 R7, RZ, 0x1f, RZ ;  /* 0x0000001fff077819 */ /* 0x000fe200000006ff */
[----:B------:R-:W-:Y:S02]  /*11f0*/  UMOV UR4, 0x400 ;  /* 0x0000040000047882 */ /* 0x000fe40000000000 */
[----:B0-----:R-:W-:-:S12]  /*1200*/  ULEA UR4, UR5, UR4, 0x18 ;  /* 0x0000000405047291 */ /* 0x001fd8000f8ec03f */
.L_x_17:
[----:B0-----:R-:W-:-:S04]  /*1210*/  IMAD.U32 R8, RZ, RZ, UR4 ;  /* 0x00000004ff087e24 */ /* 0x001fc8000f8e00ff */
[----:B------:R0:W1:Y:S03]  /*1220*/  SYNCS.PHASECHK.TRANS64.TRYWAIT P1, [R8+URZ+0x38000], R7 ;  /* 0x03800007080075a7 */ /* 0x000066000802017f */
[----:B-1----:R-:W-:Y:S05]  /*1230*/  @!P1 NANOSLEEP.SYNCS 0x989680 ;  /* 0x009896800000995d */ /* 0x002fea0003900000 */
[----:B------:R-:W1:Y:S02]  /*1240*/  @!P1 SYNCS.PHASECHK.TRANS64 P1, [R8+URZ+0x38000], R7 ;  /* 0x03800007080095a7 */ /* 0x000e64000802007f */
[----:B-1----:R-:W-:Y:S05]  /*1250*/  @!P1 BRA `(.L_x_17) ;  /* 0xfffffffc00ec9947 */ /* 0x002fea000383ffff */
[----:B------:R-:W-:Y:S01]  /*1260*/  UIADD3 UR5, UR4, 0x1c000, URZ ;  /* 0x0001c00004057890 */ /* 0x000fe2000fffe03f */
[----:B------:R-:W-:Y:S01]  /*1270*/  WARPGROUP.ARRIVE ;  /* 0x00000000000079c5 */ /* 0x000fe20000000000 */
[----:B------:R-:W-:Y:S02]  /*1280*/  USHF.R.U32.HI UR4, URZ, 0x4, UR4 ;  /* 0x000000043f047899 */ /* 0x000fe40008011604 */
[----:B------:R-:W-:Y:S02]  /*1290*/  USHF.R.U32.HI UR5, URZ, 0x4, UR5 ;  /* 0x000000043f057899 */ /* 0x000fe40008011605 */
[----:B------:R-:W-:Y:S02]  /*12a0*/  ULOP3.LUT UR4, UR4, 0x3fff, URZ, 0xc0, !UPT ;  /* 0x00003fff04047892 */ /* 0x000fe4000f8ec03f */
[----:B------:R-:W-:Y:S02]  /*12b0*/  ULOP3.LUT UR5, UR5, 0x3fff, URZ, 0xc0, !UPT ;  /* 0x00003fff05057892 */ /* 0x000fe4000f8ec03f */
[----:B------:R-:W-:-:S02]  /*12c0*/  ULOP3.LUT UR4, UR4, 0x10000, URZ, 0xfc, !UPT ;  /* 0x0001000004047892 */ /* 0x000fc4000f8efc3f */
[----:B------:R-:W-:Y:S01]  /*12d0*/  ULOP3.LUT UR6, UR5, 0x10000, URZ, 0xfc, !UPT ;  /* 0x0001000005067892 */ /* 0x000fe2000f8efc3f */
[----:B------:R-:W-:Y:S02]  /*12e0*/  UMOV UR7, 0xc0000010 ;  /* 0xc000001000077882 */ /* 0x000fe40000000000 */
[----:B------:R-:W-:-:S06]  /*12f0*/  UMOV UR5, 0xc0000010 ;  /* 0xc000001000057882 */ /* 0x000fcc0000000000 */
[----:B------:R-:W-:Y:S01]  /*1300*/  QGMMA.64x128x32.F32.E4M3.E4M3 R88, gdesc[UR4], RZ, !UPT ;  /* 0x01e00000045879f3 */ /* 0x000fe2000c7008ff */
[----:B------:R-:W-:Y:S01]  /*1310*/  UIADD3 UR4, UR4, 0x80, URZ ;  /* 0x0000008004047890 */ /* 0x000fe2000fffe03f */
[----:B------:R-:W-:-:S10]  /*1320*/  UMOV UR5, 0xc0000010 ;  /* 0xc000001000057882 */ /* 0x000fd40000000000 */
[----:B------:R-:W-:Y:S01]  /*1330*/  QGMMA.64x128x32.F32.E4M3.E4M3 R24, gdesc[UR4], RZ, !UPT, gsb0 ;  /* 0x01e00000041879f3 */ /* 0x000fe2000c0008ff */
[----:B------:R-:W-:-:S05]  /*1340*/  UMOV UR4, 0x1 ;  /* 0x0000000100047882 */ /* 0x000fca0000000000 */
.L_x_15:
[----:B0-----:R-:W-:-:S05]  /*1350*/  VIMNMX R8, R5, 0x1, PT ;  /* 0x0000000105087848 */ /* 0x001fca0003fe0100 */
[----:B------:R-:W-:-:S05]  /*1360*/  IMAD.IADD R7, R5, 0x1, -R8 ;  /* 0x0000000105077824 */ /* 0x000fca00078e0a08 */
[----:B------:R-:W-:-:S13]  /*1370*/  ISETP.GE.AND P1, PT, R7, 0x1, PT ;  /* 0x000000010700780c */ /* 0x000fda0003f26270 */
[----:B------:R-:W-:Y:S05]  /*1380*/  @!P1 BRA `(.L_x_18) ;  /* 0x0000000000e49947 */ /* 0x000fea0003800000 */
[----:B------:R-:W0:Y:S01]  /*1390*/  S2UR UR6, SR_CgaCtaId ;  /* 0x00000000000679c3 */ /* 0x000e220000008800 */
[----:B------:R-:W-:Y:S01]  /*13a0*/  UMOV UR5, 0x400 ;  /* 0x0000040000057882 */ /* 0x000fe20000000000 */
[----:B------:R-:W-:Y:S01]  /*13b0*/  LOP3.LUT R12, R4, 0x1, RZ, 0xfc, !PT ;  /* 0x00000001040c7812 */ /* 0x000fe200078efcff */
[----:B------:R-:W-:Y:S01]  /*13c0*/  IMAD.MOV.U32 R11, RZ, RZ, RZ ;  /* 0x000000ffff0b7224 */ /* 0x000fe200078e00ff */
[----:B------:R-:W-:Y:S01]  /*13d0*/  UISETP.NE.U32.AND UP0, UPT, UR4, URZ, UPT ;  /* 0x0000003f0400728c */ /* 0x000fe2000bf05070 */
[----:B------:R-:W-:Y:S02]  /*13e0*/  IMAD.MOV.U32 R5, RZ, RZ, R7 ;  /* 0x000000ffff057224 */ /* 0x000fe400078e0007 */
[----:B------:R-:W-:Y:S01]  /*13f0*/  IMAD.MOV.U32 R8, RZ, RZ, RZ ;  /* 0x000000ffff087224 */ /* 0x000fe200078e00ff */
[----:B0-----:R-:W-:-:S04]  /*1400*/  ULEA UR5, UR6, UR5, 0x18 ;  /* 0x0000000506057291 */ /* 0x001fc8000f8ec03f */
[----:B------:R-:W-:Y:S02]  /*1410*/  UIADD3 UR6, UR5, 0x1c000, URZ ;  /* 0x0001c00005067890 */ /* 0x000fe4000fffe03f */
[----:B------:R-:W-:Y:S02]  /*1420*/  USHF.R.U32.HI UR7, URZ, 0x4, UR5 ;  /* 0x000000043f077899 */ /* 0x000fe40008011605 */
[----:B------:R-:W-:Y:S02]  /*1430*/  USHF.R.U32.HI UR6, URZ, 0x4, UR6 ;  /* 0x000000043f067899 */ /* 0x000fe40008011606 */
[----:B------:R-:W-:Y:S02]  /*1440*/  ULOP3.LUT UR7, UR7, 0x3fff, URZ, 0xc0, !UPT ;  /* 0x00003fff07077892 */ /* 0x000fe4000f8ec03f */
[----:B------:R-:W-:Y:S02]  /*1450*/  ULOP3.LUT UR6, UR6, 0x3fff, URZ, 0xc0, !UPT ;  /* 0x00003fff06067892 */ /* 0x000fe4000f8ec03f */
[----:B------:R-:W-:-:S02]  /*1460*/  ULOP3.LUT UR7, UR7, 0x10000, URZ, 0xfc, !UPT ;  /* 0x0001000007077892 */ /* 0x000fc4000f8efc3f */
[----:B------:R-:W-:-:S12]  /*1470*/  ULOP3.LUT UR6, UR6, 0x10000, URZ, 0xfc, !UPT ;  /* 0x0001000006067892 */ /* 0x000fd8000f8efc3f */
.L_x_23:
[----:B------:R-:W-:-:S13]  /*1480*/  ISETP.NE.AND P2, PT, R12, 0x3, PT ;  /* 0x000000030c00780c */ /* 0x000fda0003f45270 */
[----:B------:R-:W-:Y:S05]  /*1490*/  @!P2 BRA `(.L_x_19) ;  /* 0x000000000004a947 */ /* 0x000fea0003800000 */
[----:B------:R-:W-:Y:S01]  /*14a0*/  BPT.TRAP 0x1 ;  /* 0x000000040000795c */ /* 0x000fe20000300000 */
.L_x_19:
[----:B------:R-:W-:Y:S01]  /*14b0*/  SHF.L.U32 R9, R11, 0x1f, RZ ;  /* 0x0000001f0b097819 */ /* 0x000fe200000006ff */
[----:B------:R-:W-:-:S12]  /*14c0*/  ULEA UR8, UR4, UR5, 0x3 ;  /* 0x0000000504087291 */ /* 0x000fd8000f8e183f */
.L_x_20:
[----:B0-----:R-:W-:-:S04]  /*14d0*/  IMAD.U32 R10, RZ, RZ, UR8 ;  /* 0x00000008ff0a7e24 */ /* 0x001fc8000f8e00ff */
[----:B------:R0:W1:Y:S03]  /*14e0*/  SYNCS.PHASECHK.TRANS64.TRYWAIT P1, [R10+URZ+0x38000], R9 ;  /* 0x038000090a0075a7 */ /* 0x000066000802017f */
[----:B-1----:R-:W-:Y:S05]  /*14f0*/  @!P1 NANOSLEEP.SYNCS 0x989680 ;  /* 0x009896800000995d */ /* 0x002fea0003900000 */
[----:B------:R-:W1:Y:S02]  /*1500*/  @!P1 SYNCS.PHASECHK.TRANS64 P1, [R10+URZ+0x38000], R9 ;  /* 0x038000090a0095a7 */ /* 0x000e64000802007f */
[----:B-1----:R-:W-:Y:S05]  /*1510*/  @!P1 BRA `(.L_x_20) ;  /* 0xfffffffc00ec9947 */ /* 0x002fea000383ffff */
[----:B------:R-:W-:Y:S01]  /*1520*/  ULEA UR8, UR4, UR7, 0x8 ;  /* 0x0000000704087291 */ /* 0x000fe2000f8e403f */
[----:B------:R-:W-:Y:S01]  /*1530*/  WARPGROUP.ARRIVE ;  /* 0x00000000000079c5 */ /* 0x000fe20000000000 */
[----:B------:R-:W-:Y:S01]  /*1540*/  ULEA UR10, UR4, UR6, 0x8 ;  /* 0x00000006040a7291 */ /* 0x000fe2000f8e403f */
[----:B------:R-:W-:Y:S01]  /*1550*/  UMOV UR9, 0xc0000010 ;  /* 0xc000001000097882 */ /* 0x000fe20000000000 */
[----:B------:R-:W-:-:S07]  /*1560*/  UMOV UR11, 0xc0000010 ;  /* 0xc0000010000b7882 */ /* 0x000fce0000000000 */
[----:B------:R-:W-:Y:S01]  /*1570*/  QGMMA.64x128x32.F32.E4M3.E4M3 R88, gdesc[UR8], R88, UP0 ;  /* 0x01e00000085879f3 */ /* 0x000fe2000bf00858 */
[----:B------:R-:W-:Y:S01]  /*1580*/  UIADD3 UR8, UR8, 0x80, URZ ;  /* 0x0000008008087890 */ /* 0x000fe2000fffe03f */
[----:B------:R-:W-:-:S10]  /*1590*/  UMOV UR9, 0xc0000010 ;  /* 0xc000001000097882 */ /* 0x000fd40000000000 */
[----:B------:R-:W-:Y:S03]  /*15a0*/  QGMMA.64x128x32.F32.E4M3.E4M3 R24, gdesc[UR8], R24, UP0, gsb0 ;  /* 0x01e00000081879f3 */ /* 0x000fe6000b800818 */
[----:B------:R-:W-:Y:S02]  /*15b0*/  WARPGROUP.DEPBAR.LE gsb0, 0x1 ;  /* 0x00008000000079c5 */ /* 0x000fe40000010100 */
[----:B------:R-:W-:Y:S05]  /*15c0*/  @!P2 BRA `(.L_x_21) ;  /* 0x000000000004a947 */ /* 0x000fea0003800000 */
[----:B------:R-:W-:Y:S01]  /*15d0*/  BPT.TRAP 0x1 ;  /* 0x000000040000795c */ /* 0x000fe20000300000 */
.L_x_21:
[----:B------:R-:W-:-:S13]  /*15e0*/  ISETP.NE.AND P1, PT, R6, RZ, PT ;  /* 0x000000ff0600720c */ /* 0x000fda0003f25270 */
[----:B0-----:R-:W-:-:S05]  /*15f0*/  @P1 LEA R9, R8, UR5, 0x3 ;  /* 0x0000000508091c11 */ /* 0x001fca000f8e18ff */
[----:B------:R-:W-:-:S05]  /*1600*/  @P1 VIADD R10, R9, 0x380e0 ;  /* 0x000380e0090a1836 */ /* 0x000fca0000000000 */
[----:B------:R-:W-:-:S04]  /*1610*/  @P1 PRMT R10, R3, 0x654, R10 ;  /* 0x00000654030a1816 */ /* 0x000fc8000000000a */
[----:B------:R0:W-:Y:S01]  /*1620*/  @P1 SYNCS.ARRIVE.TRANS64.RED.A1T0 RZ, [R10+URZ], RZ ;  /* 0x000000ff0aff19a7 */ /* 0x0001e2000810043f */
[----:B------:R-:W-:-:S13]  /*1630*/  ISETP.GT.U32.AND P1, PT, R4, 0x1, PT ;  /* 0x000000010400780c */ /* 0x000fda0003f24070 */
[----:B0-----:R-:W-:Y:S05]  /*1640*/  @P1 BRA `(.L_x_22) ;  /* 0x0000000000041947 */ /* 0x001fea0003800000 */
[----:B------:R-:W-:Y:S01]  /*1650*/  BPT.TRAP 0x1 ;  /* 0x000000040000795c */ /* 0x000fe20000300000 */
.L_x_22:
[----:B------:R-:W-:Y:S01]  /*1660*/  UIADD3 UR4, UR4, 0x1, URZ ;  /* 0x0000000104047890 */ /* 0x000fe2000fffe03f */
[C---:B------:R-:W-:Y:S01]  /*1670*/  ISETP.GT.AND P2, PT, R5.reuse, 0x1, PT ;  /* 0x000000010500780c */ /* 0x040fe20003f44270 */
[----:B------:R-:W-:Y:S02]  /*1680*/  VIADD R8, R8, 0x1 ;  /* 0x0000000108087836 */ /* 0x000fe40000000000 */
[----:B------:R-:W-:Y:S01]  /*1690*/  UISETP.NE.AND UP0, UPT, UR4, 0x1c, UPT ;  /* 0x0000001c0400788c */ /* 0x000fe2000bf05270 */
[----:B------:R-:W-:Y:S02]  /*16a0*/  VIADD R5, R5, 0xffffffff ;  /* 0xffffffff05057836 */ /* 0x000fe40000000000 */
[C---:B------:R-:W-:Y:S01]  /*16b0*/  ISETP.NE.AND P1, PT, R8.reuse, 0x1c, PT ;  /* 0x0000001c0800780c */ /* 0x040fe20003f25270 */
[----:B------:R-:W-:Y:S02]  /*16c0*/  USEL UR8, URZ, 0x1, UP0 ;  /* 0x000000013f087887 */ /* 0x000fe40008000000 */
[----:B------:R-:W-:Y:S01]  /*16d0*/  USEL UR4, UR4, URZ, UP0 ;  /* 0x0000003f04047287 */ /* 0x000fe20008000000 */
[----:B------:R-:W-:Y:S01]  /*16e0*/  SEL R8, R8, RZ, P1 ;  /* 0x000000ff08087207 */ /* 0x000fe20000800000 */
[----:B------:R-:W-:-:S02]  /*16f0*/  UPLOP3.LUT UP0, UPT, UPT, UPT, UPT, 0x80, 0x0 ;  /* 0x000000000000789c */ /* 0x000fc40003f0f070 */
[----:B------:R-:W-:Y:S01]  /*1700*/  LOP3.LUT R11, R11, UR8, RZ, 0x3c, !PT ;  /* 0x000000080b0b7c12 */ /* 0x000fe2000f8e3cff */
[----:B------:R-:W-:Y:S08]  /*1710*/  @P2 BRA `(.L_x_23) ;  /* 0xfffffffc00582947 */ /* 0x000ff0000383ffff */
.L_x_18:
[----:B------:R-:W-:Y:S02]  /*1720*/  WARPGROUP.DEPBAR.LE gsb0, 0x0 ;  /* 0x00008000000079c5 */ /* 0x000fe40000010000 */
[----:B------:R-:W-:Y:S05]  /*1730*/  @!P0 BRA `(.L_x_24) ;  /* 0x0000000000548947 */ /* 0x000fea0003800000 */
[----:B------:R-:W-:-:S04]  /*1740*/  LOP3.LUT R5, R4, 0x1, RZ, 0xfc, !PT ;  /* 0x0000000104057812 */ /* 0x000fc800078efcff */
[----:B------:R-:W-:-:S13]  /*1750*/  ISETP.NE.AND P0, PT, R5, 0x3, PT ;  /* 0x000000030500780c */ /* 0x000fda0003f05270 */
[----:B------:R-:W-:Y:S05]  /*1760*/  @!P0 BRA `(.L_x_25) ;  /* 0x0000000000048947 */ /* 0x000fea0003800000 */
[----:B------:R-:W-:Y:S01]  /*1770*/  BPT.TRAP 0x1 ;  /* 0x000000040000795c */ /* 0x000fe20000300000 */
.L_x_25:
[----:B------:R-:W-:Y:S01]  /*1780*/  ISETP.NE.AND P0, PT, R6, RZ, PT ;  /* 0x000000ff0600720c */ /* 0x000fe20003f05270 */
[----:B------:R-:W-:Y:S01]  /*1790*/  BSSY B0, `(.L_x_26) ;  /* 0x000000d000007945 */ /* 0x000fe20003800000 */
[----:B------:R-:W-:-:S11]  /*17a0*/  ISETP.GT.U32.AND P1, PT, R4, 0x1, PT ;  /* 0x000000010400780c */ /* 0x000fd60003f24070 */
[----:B------:R-:W-:Y:S05]  /*17b0*/  @!P0 BRA `(.L_x_27) ;  /* 0x0000000000288947 */ /* 0x000fea0003800000 */
[----:B------:R-:W0:Y:S01]  /*17c0*/  S2R R9, SR_CgaCtaId ;  /* 0x0000000000097919 */ /* 0x000e220000008800 */
[----:B------:R-:W-:Y:S02]  /*17d0*/  SHF.R.U32.HI R4, RZ, 0x2, R7 ;  /* 0x00000002ff047819 */ /* 0x000fe40000011607 */
[----:B------:R-:W-:-:S03]  /*17e0*/  MOV R6, 0x400 ;  /* 0x0000040000067802 */ /* 0x000fc60000000f00 */
[----:B------:R-:W-:-:S04]  /*17f0*/  IMAD.WIDE.U32 R4, R4, 0x24924925, RZ ;  /* 0x2492492504047825 */ /* 0x000fc800078e00ff */
[----:B------:R-:W-:Y:S01]  /*1800*/  IMAD R4, R5, -0x1c, R7 ;  /* 0xffffffe405047824 */ /* 0x000fe200078e0207 */
[----:B0-----:R-:W-:-:S05]  /*1810*/  LEA R9, R9, R6, 0x18 ;  /* 0x0000000609097211 */ /* 0x001fca00078ec0ff */
[----:B------:R-:W-:-:S04]  /*1820*/  IMAD R4, R4, 0x8, R9 ;  /* 0x0000000804047824 */ /* 0x000fc800078e0209 */
[----:B------:R-:W-:-:S05]  /*1830*/  VIADD R4, R4, 0x380e0 ;  /* 0x000380e004047836 */ /* 0x000fca0000000000 */
[----:B------:R-:W-:-:S04]  /*1840*/  PRMT R4, R3, 0x654, R4 ;  /* 0x0000065403047816 */ /* 0x000fc80000000004 */
[----:B------:R0:W-:Y:S03]  /*1850*/  SYNCS.ARRIVE.TRANS64.RED.A1T0 RZ, [R4+URZ], RZ ;  /* 0x000000ff04ff79a7 */ /* 0x0001e6000810043f */
.L_x_27:
[----:B------:R-:W-:Y:S05]  /*1860*/  BSYNC B0 ;  /* 0x0000000000007941 */ /* 0x000fea0003800000 */
.L_x_26:
[----:B------:R-:W-:Y:S05]  /*1870*/  @P1 BRA `(.L_x_24) ;  /* 0x0000000000041947 */ /* 0x000fea0003800000 */
[----:B------:R-:W-:Y:S01]  /*1880*/  BPT.TRAP 0x1 ;  /* 0x000000040000795c */ /* 0x000fe20000300000 */
.L_x_24:
[----:B------:R-:W0:Y:S01]  /*1890*/  S2R R3, SR_TID.X ;  /* 0x0000000000037919 */ /* 0x000e220000002100 */
[----:B------:R-:W-:Y:S01]  /*18a0*/  ULDC.64 UR4, c[0x0][0x280] ;  /* 0x0000a00000047ab9 */ /* 0x000fe20000000a00 */
[----:B------:R-:W1:Y:S01]  /*18b0*/  S2R R5, SR_CTAID.Y ;  /* 0x0000000000057919 */ /* 0x000e620000002600 */
[----:B------:R-:W2:Y:S01]  /*18c0*/  S2R R11, SR_CTAID.X ;  /* 0x00000000000b7919 */ /* 0x000ea20000002500 */
[----:B0-----:R-:W-:-:S04]  /*18d0*/  SHF.R.S32.HI R4, RZ, 0x1f, R3 ;  /* 0x0000001fff047819 */ /* 0x001fc80000011403 */
[----:B------:R-:W-:-:S04]  /*18e0*/  LEA.HI R4, R4, R3, RZ, 0x7 ;  /* 0x0000000304047211 */ /* 0x000fc800078f38ff */
[----:B------:R-:W-:Y:S01]  /*18f0*/  LOP3.LUT R4, R4, 0xffffff80, RZ, 0xc0, !PT ;  /* 0xffffff8004047812 */ /* 0x000fe200078ec0ff */
[----:B--2---:R-:W-:-:S04]  /*1900*/  IMAD.SHL.U32 R12, R11, 0x80, RZ ;  /* 0x000000800b0c7824 */ /* 0x004fc800078e00ff */
[----:B------:R-:W-:Y:S02]  /*1910*/  IMAD.IADD R7, R3, 0x1, -R4 ;  /* 0x0000000103077824 */ /* 0x000fe400078e0a04 */
[----:B-1----:R-:W-:-:S03]  /*1920*/  IMAD.SHL.U32 R3, R5, 0x80, RZ ;  /* 0x0000008005037824 */ /* 0x002fc600078e00ff */
[----:B------:R-:W-:Y:S02]  /*1930*/  SHF.R.S32.HI R6, RZ, 0x1f, R7 ;  /* 0x0000001fff067819 */ /* 0x000fe40000011407 */
[----:B------:R-:W-:Y:S02]  /*1940*/  ISETP.GE.AND P0, PT, R3, UR5, PT ;  /* 0x0000000503007c0c */ /* 0x000fe4000bf06270 */
[----:B------:R-:W-:Y:S02]  /*1950*/  LEA.HI R4, R6, R7, RZ, 0x2 ;  /* 0x0000000706047211 */ /* 0x000fe400078f10ff */
[----:B------:R-:W-:Y:S02]  /*1960*/  ISETP.GE.OR P0, PT, R12, UR4, P0 ;  /* 0x000000040c007c0c */ /* 0x000fe40008706670 */
[--C-:B------:R-:W-:Y:S02]  /*1970*/  SHF.R.S32.HI R16, RZ, 0x2, R4.reuse ;  /* 0x00000002ff107819 */ /* 0x100fe40000011404 */
[----:B------:R-:W-:-:S04]  /*1980*/  SHF.R.S32.HI R5, RZ, 0x1f, R4 ;  /* 0x0000001fff057819 */ /* 0x000fc80000011404 */
[----:B------:R-:W-:-:S05]  /*1990*/  LEA.HI R5, R5, R16, RZ, 0x3 ;  /* 0x0000001005057211 */ /* 0x000fca00078f18ff */
[----:B------:R-:W-:Y:S05]  /*19a0*/  @P0 EXIT ;  /* 0x000000000000094d */ /* 0x000fea0003800000 */
[----:B------:R-:W-:Y:S01]  /*19b0*/  LOP3.LUT R5, R5, 0xfffffff8, RZ, 0xc0, !PT ;  /* 0xfffffff805057812 */ /* 0x000fe200078ec0ff */
[----:B------:R-:W0:Y:S01]  /*19c0*/  LDC.64 R8, c[0x0][0x5d0] ;  /* 0x00017400ff087b82 */ /* 0x000e220000000a00 */
[----:B------:R-:W-:-:S03]  /*19d0*/  LOP3.LUT R4, R4, 0x7ffffffc, RZ, 0xc0, !PT ;  /* 0x7ffffffc04047812 */ /* 0x000fc600078ec0ff */
[----:B------:R-:W-:Y:S01]  /*19e0*/  IMAD.IADD R16, R16, 0x1, -R5 ;  /* 0x0000000110107824 */ /* 0x000fe200078e0a05 */
[----:B------:R-:W-:Y:S01]  /*19f0*/  LEA.HI R5, R6, R7, RZ, 0x5 ;  /* 0x0000000706057211 */ /* 0x000fe200078f28ff */
[----:B------:R-:W-:-:S03]  /*1a00*/  IMAD.IADD R4, R7, 0x1, -R4 ;  /* 0x0000000107047824 */ /* 0x000fc600078e0a04 */
[--C-:B------:R-:W-:Y:S01]  /*1a10*/  SHF.R.S32.HI R17, RZ, 0x1f, R16.reuse ;  /* 0x0000001fff117819 */ /* 0x100fe20000011410 */
[----:B------:R-:W-:Y:S02]  /*1a20*/  IMAD.SHL.U32 R10, R4, 0x2, RZ ;  /* 0x00000002040a7824 */ /* 0x000fe400078e00ff */
[----:B------:R-:W-:Y:S01]  /*1a30*/  IMAD.WIDE R6, R11, 0x80, R16 ;  /* 0x000000800b067825 */ /* 0x000fe200078e0210 */
[----:B------:R-:W-:Y:S02]  /*1a40*/  SHF.R.S32.HI R11, RZ, 0x5, R5 ;  /* 0x00000005ff0b7819 */ /* 0x000fe40000011405 */
[----:B------:R-:W-:Y:S02]  /*1a50*/  SHF.R.S32.HI R14, RZ, 0x1f, R10 ;  /* 0x0000001fff0e7819 */ /* 0x000fe4000001140a */
[----:B------:R-:W-:Y:S01]  /*1a60*/  IADD3 R4, P0, R3, R10, RZ ;  /* 0x0000000a03047210 */ /* 0x000fe20007f1e0ff */
[----:B------:R-:W-:-:S03]  /*1a70*/  IMAD.WIDE R6, R11, 0x10, R6 ;  /* 0x000000100b067825 */ /* 0x000fc600078e0206 */
[----:B------:R-:W-:Y:S01]  /*1a80*/  LEA.HI.X.SX32 R5, R3, R14, 0x1, P0 ;  /* 0x0000000e03057211 */ /* 0x000fe200000f0eff */
[-C--:B0-----:R-:W-:Y:S01]  /*1a90*/  IMAD R14, R7, R8.reuse, RZ ;  /* 0x00000008070e7224 */ /* 0x081fe200078e02ff */
[----:B------:R-:W-:Y:S01]  /*1aa0*/  IADD3 R3, -R10, UR5, -R3 ;  /* 0x000000050a037c10 */ /* 0x000fe2000fffe903 */
[----:B------:R-:W-:Y:S01]  /*1ab0*/  IMAD R11, R11, -0x10, -R12 ;  /* 0xfffffff00b0b7824 */ /* 0x000fe200078e0a0c */
[----:B------:R-:W-:Y:S01]  /*1ac0*/  SHF.L.U64.HI R18, R8, 0x3, R9 ;  /* 0x0000000308127819 */ /* 0x000fe20000010209 */
[----:B------:R-:W-:-:S03]  /*1ad0*/  IMAD.WIDE.U32 R12, R6, R8, R4 ;  /* 0x00000008060c7225 */ /* 0x000fc600078e0004 */
[----:B------:R-:W-:Y:S01]  /*1ae0*/  IADD3 R16, R11, UR4, -R16 ;  /* 0x000000040b107c10 */ /* 0x000fe2000fffe810 */
[----:B------:R-:W-:Y:S01]  /*1af0*/  IMAD R17, R6, R9, R14 ;  /* 0x0000000906117224 */ /* 0x000fe200078e020e */
[----:B------:R-:W-:Y:S01]  /*1b00*/  ULDC.64 UR4, c[0x0][0x5c8] ;  /* 0x0001720000047ab9 */ /* 0x000fe20000000a00 */
[C---:B------:R-:W-:Y:S01]  /*1b10*/  IMAD.SHL.U32 R15, R8.reuse, 0x8, RZ ;  /* 0x00000008080f7824 */ /* 0x040fe200078e00ff */
[----:B------:R-:W-:Y:S01]  /*1b20*/  LEA R10, P3, R8, R12, 0x6 ;  /* 0x0000000c080a7211 */ /* 0x000fe200078630ff */
[----:B------:R-:W-:Y:S01]  /*1b30*/  IMAD.IADD R11, R13, 0x1, R17 ;  /* 0x000000010d0b7824 */ /* 0x000fe200078e0211 */
[C---:B------:R-:W-:Y:S02]  /*1b40*/  IADD3 R14, P2, R12.reuse, UR4, RZ ;  /* 0x000000040c0e7c10 */ /* 0x040fe4000ff5e0ff */
[----:B------:R-:W-:Y:S02]  /*1b50*/  IADD3 R12, P1, P0, R12, UR4, R15 ;  /* 0x000000040c0c7c10 */ /* 0x000fe4000f83e00f */
[----:B------:R-:W-:-:S02]  /*1b60*/  LEA.HI.X R9, R8, R11, R9, 0x6, P3 ;  /* 0x0000000b08097211 */ /* 0x000fc400018f3409 */
[----:B------:R-:W-:Y:S02]  /*1b70*/  IADD3 R8, P4, P5, R10, UR4, R15 ;  /* 0x000000040a087c10 */ /* 0x000fe4000fd9e00f */
[C---:B------:R-:W-:Y:S02]  /*1b80*/  IADD3.X R15, R11.reuse, UR5, RZ, P2, !PT ;  /* 0x000000050b0f7c10 */ /* 0x040fe400097fe4ff */
[----:B---3-5:R-:W-:Y:S02]  /*1b90*/  FSETP.NEU.AND P2, PT, R2, RZ, PT ;  /* 0x000000ff0200720b */ /* 0x028fe40003f4d000 */
[----:B------:R-:W-:Y:S02]  /*1ba0*/  IADD3 R10, P3, R10, UR4, RZ ;  /* 0x000000040a0a7c10 */ /* 0x000fe4000ff7e0ff */
[----:B------:R-:W-:Y:S02]  /*1bb0*/  IADD3.X R13, R11, UR5, R18, P1, P0 ;  /* 0x000000050b0d7c10 */ /* 0x000fe40008fe0412 */
[----:B------:R-:W-:-:S02]  /*1bc0*/  IADD3.X R11, R9, UR5, RZ, P3, !PT ;  /* 0x00000005090b7c10 */ /* 0x000fc40009ffe4ff */
[----:B------:R-:W-:-:S05]  /*1bd0*/  IADD3.X R9, R9, UR5, R18, P4, P5 ;  /* 0x0000000509097c10 */ /* 0x000fca000a7ea412 */
[----:B------:R-:W-:Y:S05]  /*1be0*/  @!P2 BRA `(.L_x_28) ;  /* 0x000000680068a947 */ /* 0x000fea0003800000 */
[----:B------:R-:W-:Y:S01]  /*1bf0*/  ISETP.GE.AND P1, PT, R16, 0x1, PT ;  /* 0x000000011000780c */ /* 0x000fe20003f26270 */
[----:B------:R-:W-:Y:S01]  /*1c00*/  ULDC.64 UR4, c[0x0][0x5b0] ;  /* 0x00016c0000047ab9 */ /* 0x000fe20000000a00 */
[----:B------:R-:W-:Y:S01]  /*1c10*/  ULDC.64 UR6, c[0x0][0x5a8] ;  /* 0x00016a0000067ab9 */ /* 0x000fe20000000a00 */
[----:B------:R-:W-:Y:S01]  /*1c20*/  IMAD R17, R7, UR4, RZ ;  /* 0x0000000407117c24 */ /* 0x000fe2000f8e02ff */
[----:B------:R-:W-:Y:S01]  /*1c30*/  ISETP.LT.OR P0, PT, R3, 0x1, !P1 ;  /* 0x000000010300780c */ /* 0x000fe20004f01670 */
[C---:B------:R-:W-:Y:S01]  /*1c40*/  IMAD.WIDE.U32 R18, R6.reuse, UR4, R4 ;  /* 0x0000000406127c25 */ /* 0x040fe2000f8e0004 */
[----:B------:R-:W-:Y:S03]  /*1c50*/  BSSY B0, `(.L_x_29) ;  /* 0x0000007000007945 */ /* 0x000fe60003800000 */
[----:B------:R-:W-:Y:S01]  /*1c60*/  IMAD R17, R6, UR5, R17 ;  /* 0x0000000506117c24 */ /* 0x000fe2000f8e0211 */
[----:B------:R-:W-:-:S04]  /*1c70*/  IADD3 R18, P2, R18, UR6, RZ ;  /* 0x0000000612127c10 */ /* 0x000fc8000ff5e0ff */
[--C-:B------:R-:W-:Y:S02]  /*1c80*/  IADD3.X R19, R19, UR7, R17.reuse, P2, !PT ;  /* 0x0000000713137c10 */ /* 0x100fe400097fe411 */
[----:B------:R-:W-:Y:S01]  /*1c90*/  PRMT R17, RZ, 0x7610, R17 ;  /* 0x00007610ff117816 */ /* 0x000fe20000000011 */
[----:B------:R-:W-:Y:S06]  /*1ca0*/  @P0 BRA `(.L_x_30) ;  /* 0x0000000000040947 */ /* 0x000fec0003800000 */
[----:B------:R0:W5:Y:S02]  /*1cb0*/  LDG.E.U8 R17, desc[UR12][R18.64] ;  /* 0x0000000c12117981 */ /* 0x000164000c1e1100 */
.L_x_30:
[----:B------:R-:W-:Y:S05]  /*1cc0*/  BSYNC B0 ;  /* 0x0000000000007941 */ /* 0x000fea0003800000 */
.L_x_29:
[----:B-----5:R-:W-:Y:S01]  /*1cd0*/  LOP3.LUT R17, R17, 0xff, RZ, 0xc0, !PT ;  /* 0x000000ff11117812 */ /* 0x020fe200078ec0ff */
[----:B------:R-:W-:Y:S01]  /*1ce0*/  BSSY B0, `(.L_x_31) ;  /* 0x000000b000007945 */ /* 0x000fe20003800000 */
[----:B------:R-:W-:Y:S02]  /*1cf0*/  ISETP.LT.OR P2, PT, R3, 0x2, !P1 ;  /* 0x000000020300780c */ /* 0x000fe40004f41670 */
[----:B------:R-:W-:-:S05]  /*1d00*/  F2FP.F16.E4M3.UNPACK_B R17, R17 ;  /* 0x00000011ff11723e */ /* 0x000fca00020006ff */
[----:B------:R-:W-:-:S05]  /*1d10*/  HADD2.F32 R17, -RZ, R17.H0_H0 ;  /* 0x20000011ff117230 */ /* 0x000fca0000004100 */
[----:B------:R-:W-:-:S04]  /*1d20*/  FMUL R17, R17, R2 ;  /* 0x0000000211117220 */ /* 0x000fc80000400000 */
[----:B------:R-:W-:-:S05]  /*1d30*/  FFMA R17, R88, R0, R17 ;  /* 0x0000000058117223 */ /* 0x000fca0000000011 */
[----:B------:R-:W-:Y:S02]  /*1d40*/  F2FP.SATFINITE.E4M3.F32.PACK_AB_MERGE_C R21, RZ, R17, RZ ;  /* 0x00000011ff15723e */ /* 0x000fe400048070ff */
[----:B------:R-:W-:-:S03]  /*1d50*/  PRMT R17, RZ, 0x7610, R17 ;  /* 0x00007610ff117816 */ /* 0x000fc60000000011 */
[----:B------:R1:W-:Y:S01]  /*1d60*/  @!P0 STG.E.U8 desc[UR12][R14.64], R21 ;  /* 0x000000150e008986 */ /* 0x0003e2000c10110c */
[----:B------:R-:W-:Y:S05]  /*1d70*/  @P2 BRA `(.L_x_32) ;  /* 0x0000000000042947 */ /* 0x000fea0003800000 */
[----:B------:R2:W5:Y:S02]  /*1d80*/  LDG.E.U8 R17, desc[UR12][R18.64+0x1] ;  /* 0x0000010c12117981 */ /* 0x000564000c1e1100 */
.L_x_32:
[----:B------:R-:W-:Y:S05]  /*1d90*/  BSYNC B0 ;  /* 0x0000000000007941 */ /* 0x000fea0003800000 */
.L_x_31:
[----:B-----5:R-:W-:Y:S01]  /*1da0*/  LOP3.LUT R17, R17, 0xff, RZ, 0xc0, !PT ;  /* 0x000000ff11117812 */ /* 0x020fe200078ec0ff */
[----:B------:R-:W-:Y:S01]  /*1db0*/  BSSY B0, `(.L_x_33) ;  /* 0x0000013000007945 */ /* 0x000fe20003800000 */
[----:B------:R-:W-:Y:S02]  /*1dc0*/  IADD3 R23, P0, R6, 0x8, RZ ;  /* 0x0000000806177810 */ /* 0x000fe40007f1e0ff */
[----:B------:R-:W-:-:S03]  /*1dd0*/  F2FP.F16.E4M3.UNPACK_B R17, R17 ;  /* 0x00000011ff11723e */ /* 0x000fc600020006ff */
[----:B------:R-:W-:Y:S01]  /*1de0*/  IMAD.X R88, RZ, RZ, R7, P0 ;  /* 0x000000ffff587224 */ /* 0x000fe200000e0607 */
[----:B------:R-:W-:Y:S01]  /*1df0*/  ISETP.GE.AND P0, PT, R16, 0x9, PT ;  /* 0x000000091000780c */ /* 0x000fe20003f06270 */
[----:B------:R-:W-:Y:S02]  /*1e00*/  HADD2.F32 R17, -RZ, R17.H0_H0 ;  /* 0x20000011ff117230 */ /* 0x000fe40000004100 */
[----:B-1----:R-:W-:Y:S01]  /*1e10*/  IMAD.WIDE.U32 R20, R23, UR4, R4 ;  /* 0x0000000417147c25 */ /* 0x002fe2000f8e0004 */
[----:B------:R-:W-:-:S03]  /*1e20*/  ISETP.LT.OR P3, PT, R3, 0x1, !P0 ;  /* 0x000000010300780c */ /* 0x000fc60004761670 */
[----:B------:R-:W-:Y:S01]  /*1e30*/  FMUL R22, R17, R2 ;  /* 0x0000000211167220 */ /* 0x000fe20000400000 */
[----:B------:R-:W-:Y:S01]  /*1e40*/  IMAD R88, R88, UR4, RZ ;  /* 0x0000000458587c24 */ /* 0x000fe2000f8e02ff */
[----:B------:R-:W-:Y:S02]  /*1e50*/  IADD3 R20, P4, R20, UR6, RZ ;  /* 0x0000000614147c10 */ /* 0x000fe4000ff9e0ff */
[----:B------:R-:W-:Y:S01]  /*1e60*/  FFMA R22, R89, R0, R22 ;  /* 0x0000000059167223 */ /* 0x000fe20000000016 */
[----:B------:R-:W-:Y:S01]  /*1e70*/  IMAD R23, R23, UR5, R88 ;  /* 0x0000000517177c24 */ /* 0x000fe2000f8e0258 */
[----:B------:R-:W-:-:S03]  /*1e80*/  PRMT R17, RZ, 0x7610, R17 ;  /* 0x00007610ff117816 */ /* 0x000fc60000000011 */
[----:B------:R-:W-:Y:S02]  /*1e90*/  F2FP.SATFINITE.E4M3.F32.PACK_AB_MERGE_C R89, RZ, R22, RZ ;  /* 0x00000016ff59723e */ /* 0x000fe400048070ff */
[----:B------:R-:W-:-:S03]  /*1ea0*/  IADD3.X R21, R21, UR7, R23, P4, !PT ;  /* 0x0000000715157c10 */ /* 0x000fc6000a7fe417 */
[----:B------:R1:W-:Y:S01]  /*1eb0*/  @!P2 STG.E.U8 desc[UR12][R14.64+0x1], R89 ;  /* 0x000001590e00a986 */ /* 0x0003e2000c10110c */
[----:B------:R-:W-:Y:S05]  /*1ec0*/  @P3 BRA `(.L_x_34) ;  /* 0x0000000000043947 */ /* 0x000fea0003800000 */
[----:B------:R3:W5:Y:S02]  /*1ed0*/  LDG.E.U8 R17, desc[UR12][R20.64] ;  /* 0x0000000c14117981 */ /* 0x000764000c1e1100 */
.L_x_34:
[----:B------:R-:W-:Y:S05]  /*1ee0*/  BSYNC B0 ;  /* 0x0000000000007941 */ /* 0x000fea0003800000 */
.L_x_33:
        /* <DEDUP_REMOVED lines=12> */
.L_x_36:
[----:B------:R-:W-:Y:S05]  /*1fb0*/  BSYNC B0 ;  /* 0x0000000000007941 */ /* 0x000fea0003800000 */
.L_x_35:
[----:B-----5:R-:W-:Y:S01]  /*1fc0*/  LOP3.LUT R17, R17, 0xff, RZ, 0xc0, !PT ;  /* 0x000000ff11117812 */ /* 0x020fe200078ec0ff */
[----:B------:R-:W-:Y:S01]  /*1fd0*/  BSSY B0, `(.L_x_37) ;  /* 0x000000b000007945 */ /* 0x000fe20003800000 */
[----:B------:R-:W-:Y:S02]  /*1fe0*/  ISETP.LT.OR P3, PT, R3, 0x9, !P1 ;  /* 0x000000090300780c */ /* 0x000fe40004f61670 */
[----:B------:R-:W-:-:S05]  /*1ff0*/  F2FP.F16.E4M3.UNPACK_B R17, R17 ;  /* 0x00000011ff11723e */ /* 0x000fca00020006ff */
[----:B------:R-:W-:-:S05]  /*2000*/  HADD2.F32 R17, -RZ, R17.H0_H0 ;  /* 0x20000011ff117230 */ /* 0x000fca0000004100 */
[----:B------:R-:W-:Y:S01]  /*2010*/  FMUL R22, R17, R2 ;  /* 0x0000000211167220 */ /* 0x000fe20000400000 */
[----:B------:R-:W-:-:S03]  /*2020*/  PRMT R17, RZ, 0x7610, R17 ;  /* 0x00007610ff117816 */ /* 0x000fc60000000011 */
[----:B------:R-:W-:-:S05]  /*2030*/  FFMA R22, R91, R0, R22 ;  /* 0x000000005b167223 */ /* 0x000fca0000000016 */
[----:B----4-:R-:W-:-:S05]  /*2040*/  F2FP.SATFINITE.E4M3.F32.PACK_AB_MERGE_C R23, RZ, R22, RZ ;  /* 0x00000016ff17723e */ /* 0x010fca00048070ff */
[----:B------:R4:W-:Y:S01]  /*2050*/  @!P2 STG.E.U8 desc[UR12][R12.64+0x1], R23 ;  /* 0x000001170c00a986 */ /* 0x0009e2000c10110c */
[----:B------:R-:W-:Y:S05]  /*2060*/  @P3 BRA `(.L_x_38) ;  /* 0x0000000000043947 */ /* 0x000fea0003800000 */
[----:B------:R0:W5:Y:S02]  /*2070*/  LDG.E.U8 R17, desc[UR12][R18.64+0x8] ;  /* 0x0000080c12117981 */ /* 0x000164000c1e1100 */
.L_x_38:
[----:B------:R-:W-:Y:S05]  /*2080*/  BSYNC B0 ;  /* 0x0000000000007941 */ /* 0x000fea0003800000 */
.L_x_37:
[----:B-----5:R-:W-:Y:S01]  /*2090*/  LOP3.LUT R17, R17, 0xff, RZ, 0xc0, !PT ;  /* 0x000000ff11117812 */ /* 0x020fe200078ec0ff */
[----:B------:R-:W-:Y:S01]  /*20a0*/  BSSY B0, `(.L_x_39) ;  /* 0x000000b000007945 */ /* 0x000fe20003800000 */
[----:B------:R-:W-:Y:S02]  /*20b0*/  ISETP.LT.OR P2, PT, R3, 0xa, !P1 ;  /* 0x0000000a0300780c */ /* 0x000fe40004f41670 */
[----:B------:R-:W-:-:S05]  /*20c0*/  F2FP.F16.E4M3.UNPACK_B R17, R17 ;  /* 0x00000011ff11723e */ /* 0x000fca00020006ff */
[----:B------:R-:W-:-:S05]  /*20d0*/  HADD2.F32 R17, -RZ, R17.H0_H0 ;  /* 0x20000011ff117230 */ /* 0x000fca0000004100 */
[----:B------:R-:W-:-:S04]  /*20e0*/  FMUL R17, R17, R2 ;  /* 0x0000000211117220 */ /* 0x000fc80000400000 */
[----:B------:R-:W-:-:S05]  /*20f0*/  FFMA R17, R92, R0, R17 ;  /* 0x000000005c117223 */ /* 0x000fca0000000011 */
[----:B----4-:R-:W-:Y:S02]  /*2100*/  F2FP.SATFINITE.E4M3.F32.PACK_AB_MERGE_C R23, RZ, R17, RZ ;  /* 0x00000011ff17723e */ /* 0x010fe400048070ff */
[----:B------:R-:W-:-:S03]  /*2110*/  PRMT R17, RZ, 0x7610, R17 ;  /* 0x00007610ff117816 */ /* 0x000fc60000000011 */
[----:B------:R4:W-:Y:S01]  /*2120*/  @!P3 STG.E.U8 desc[UR12][R14.64+0x8], R23 ;  /* 0x000008170e00b986 */ /* 0x0009e2000c10110c */
[----:B------:R-:W-:Y:S05]  /*2130*/  @P2 BRA `(.L_x_40) ;  /* 0x0000000000042947 */ /* 0x000fea0003800000 */
[----:B------:R0:W5:Y:S02]  /*2140*/  LDG.E.U8 R17, desc[UR12][R18.64+0x9] ;  /* 0x0000090c12117981 */ /* 0x000164000c1e1100 */
.L_x_40:
[----:B------:R-:W-:Y:S05]  /*2150*/  BSYNC B0 ;  /* 0x0000000000007941 */ /* 0x000fea0003800000 */
.L_x_39:
        /* <DEDUP_REMOVED lines=12> */
.L_x_42:
[----:B------:R-:W-:Y:S05]  /*2220*/  BSYNC B0 ;  /* 0x0000000000007941 */ /* 0x000fea0003800000 */
.L_x_41:
        /* <DEDUP_REMOVED lines=12> */
.L_x_44:
[----:B------:R-:W-:Y:S05]  /*22f0*/  BSYNC B0 ;  /* 0x0000000000007941 */ /* 0x000fea0003800000 */
.L_x_43:
        /* <DEDUP_REMOVED lines=12> */
.L_x_46:
[----:B------:R-:W-:Y:S05]  /*23c0*/  BSYNC B0 ;  /* 0x0000000000007941 */ /* 0x000fea0003800000 */
.L_x_45:
        /* <DEDUP_REMOVED lines=12> */
.L_x_48:
[----:B------:R-:W-:Y:S05]  /*2490*/  BSYNC B0 ;  /* 0x0000000000007941 */ /* 0x000fea0003800000 */
.L_x_47:
        /* <DEDUP_REMOVED lines=12> */
.L_x_50:
[----:B------:R-:W-:Y:S05]  /*2560*/  BSYNC B0 ;  /* 0x0000000000007941 */ /* 0x000fea0003800000 */
.L_x_49:
        /* <DEDUP_REMOVED lines=12> */
.L_x_52:
[----:B------:R-:W-:Y:S05]  /*2630*/  BSYNC B0 ;  /* 0x0000000000007941 */ /* 0x000fea0003800000 */
.L_x_51:
        /* <DEDUP_REMOVED lines=12> */
.L_x_54:
[----:B------:R-:W-:Y:S05]  /*2700*/  BSYNC B0 ;  /* 0x0000000000007941 */ /* 0x000fea0003800000 */
.L_x_53:
        /* <DEDUP_REMOVED lines=12> */
.L_x_56:
[----:B------:R-:W-:Y:S05]  /*27d0*/  BSYNC B0 ;  /* 0x0000000000007941 */ /* 0x000fea0003800000 */
.L_x_55:
        /* <DEDUP_REMOVED lines=12> */
.L_x_58:
[----:B------:R-:W-:Y:S05]  /*28a0*/  BSYNC B0 ;  /* 0x0000000000007941 */ /* 0x000fea0003800000 */
.L_x_57:
        /* <DEDUP_REMOVED lines=12> */
.L_x_60:
[----:B------:R-:W-:Y:S05]  /*2970*/  BSYNC B0 ;  /* 0x0000000000007941 */ /* 0x000fea0003800000 */
.L_x_59:
        /* <DEDUP_REMOVED lines=12> */
.L_x_62:
[----:B------:R-:W-:Y:S05]  /*2a40*/  BSYNC B0 ;  /* 0x0000000000007941 */ /* 0x000fea0003800000 */
.L_x_61:
        /* <DEDUP_REMOVED lines=12> */
.L_x_64:
[----:B------:R-:W-:Y:S05]  /*2b10*/  BSYNC B0 ;  /* 0x0000000000007941 */ /* 0x000fea0003800000 */
.L_x_63:
        /* <DEDUP_REMOVED lines=12> */
.L_x_66:
[----:B------:R-:W-:Y:S05]  /*2be0*/  BSYNC B0 ;  /* 0x0000000000007941 */ /* 0x000fea0003800000 */
.L_x_65:
        /* <DEDUP_REMOVED lines=12> */
.L_x_68:
[----:B------:R-:W-:Y:S05]  /*2cb0*/  BSYNC B0 ;  /* 0x0000000000007941 */ /* 0x000fea0003800000 */
.L_x_67:
        /* <DEDUP_REMOVED lines=12> */
.L_x_70:
[----:B------:R-:W-:Y:S05]  /*2d80*/  BSYNC B0 ;  /* 0x0000000000007941 */ /* 0x000fea0003800000 */
.L_x_69:
        /* <DEDUP_REMOVED lines=12> */
.L_x_72:
[----:B------:R-:W-:Y:S05]  /*2e50*/  BSYNC B0 ;  /* 0x0000000000007941 */ /* 0x000fea0003800000 */
.L_x_71:
        /* <DEDUP_REMOVED lines=12> */
.L_x_74:
[----:B------:R-:W-:Y:S05]  /*2f20*/  BSYNC B0 ;  /* 0x0000000000007941 */ /* 0x000fea0003800000 */
.L_x_73:
        /* <DEDUP_REMOVED lines=12> */
.L_x_76:
[----:B------:R-:W-:Y:S05]  /*2ff0*/  BSYNC B0 ;  /* 0x0000000000007941 */ /* 0x000fea0003800000 */
.L_x_75:
        /* <DEDUP_REMOVED lines=12> */
.L_x_78:
[----:B------:R-:W-:Y:S05]  /*30c0*/  BSYNC B0 ;  /* 0x0000000000007941 */ /* 0x000fea0003800000 */
.L_x_77:
        /* <DEDUP_REMOVED lines=12> */
.L_x_80:
[----:B------:R-:W-:Y:S05]  /*3190*/  BSYNC B0 ;  /* 0x0000000000007941 */ /* 0x000fea0003800000 */
.L_x_79:
        /* <DEDUP_REMOVED lines=12> */
.L_x_82:
[----:B------:R-:W-:Y:S05]  /*3260*/  BSYNC B0 ;  /* 0x0000000000007941 */ /* 0x000fea0003800000 */
.L_x_81:
        /* <DEDUP_REMOVED lines=12> */
.L_x_84:
[----:B------:R-:W-:Y:S05]  /*3330*/  BSYNC B0 ;  /* 0x0000000000007941 */ /* 0x000fea0003800000 */
.L_x_83:
        /* <DEDUP_REMOVED lines=12> */
.L_x_86:
[----:B------:R-:W-:Y:S05]  /*3400*/  BSYNC B0 ;  /* 0x0000000000007941 */ /* 0x000fea0003800000 */
.L_x_85:
        /* <DEDUP_REMOVED lines=12> */
.L_x_88:
[----:B------:R-:W-:Y:S05]  /*34d0*/  BSYNC B0 ;  /* 0x0000000000007941 */ /* 0x000fea0003800000 */
.L_x_87:
        /* <DEDUP_REMOVED lines=12> */
.L_x_90:
[----:B------:R-:W-:Y:S05]  /*35a0*/  BSYNC B0 ;  /* 0x0000000000007941 */ /* 0x000fea0003800000 */
.L_x_89:
        /* <DEDUP_REMOVED lines=12> */
.L_x_92:
[----:B------:R-:W-:Y:S05]  /*3670*/  BSYNC B0 ;  /* 0x0000000000007941 */ /* 0x000fea0003800000 */
.L_x_91:
        /* <DEDUP_REMOVED lines=12> */
.L_x_94:
[----:B------:R-:W-:Y:S05]  /*3740*/  BSYNC B0 ;  /* 0x0000000000007941 */ /* 0x000fea0003800000 */
.L_x_93:
        /* <DEDUP_REMOVED lines=12> */
.L_x_96:
[----:B------:R-:W-:Y:S05]  /*3810*/  BSYNC B0 ;  /* 0x0000000000007941 */ /* 0x000fea0003800000 */
.L_x_95:
        /* <DEDUP_REMOVED lines=12> */
.L_x_98:
[----:B------:R-:W-:Y:S05]  /*38e0*/  BSYNC B0 ;  /* 0x0000000000007941 */ /* 0x000fea0003800000 */
.L_x_97:
        /* <DEDUP_REMOVED lines=12> */
.L_x_100:
[----:B------:R-:W-:Y:S05]  /*39b0*/  BSYNC B0 ;  /* 0x0000000000007941 */ /* 0x000fea0003800000 */
.L_x_99:
        /* <DEDUP_REMOVED lines=12> */
.L_x_102:
[----:B------:R-:W-:Y:S05]  /*3a80*/  BSYNC B0 ;  /* 0x0000000000007941 */ /* 0x000fea0003800000 */
.L_x_101:
        /* <DEDUP_REMOVED lines=12> */
.L_x_104:
[----:B------:R-:W-:Y:S05]  /*3b50*/  BSYNC B0 ;  /* 0x0000000000007941 */ /* 0x000fea0003800000 */
.L_x_103:
        /* <DEDUP_REMOVED lines=12> */
.L_x_106:
[----:B------:R-:W-:Y:S05]  /*3c20*/  BSYNC B0 ;  /* 0x0000000000007941 */ /* 0x000fea0003800000 */
.L_x_105:
        /* <DEDUP_REMOVED lines=12> */
.L_x_108:
[----:B------:R-:W-:Y:S05]  /*3cf0*/  BSYNC B0 ;  /* 0x0000000000007941 */ /* 0x000fea0003800000 */
.L_x_107:
        /* <DEDUP_REMOVED lines=12> */
.L_x_110:
[----:B------:R-:W-:Y:S05]  /*3dc0*/  BSYNC B0 ;  /* 0x0000000000007941 */ /* 0x000fea0003800000 */
.L_x_109:
        /* <DEDUP_REMOVED lines=12> */
.L_x_112:
[----:B------:R-:W-:Y:S05]  /*3e90*/  BSYNC B0 ;  /* 0x0000000000007941 */ /* 0x000fea0003800000 */
.L_x_111:
        /* <DEDUP_REMOVED lines=12> */
.L_x_114:
[----:B------:R-:W-:Y:S05]  /*3f60*/  BSYNC B0 ;  /* 0x0000000000007941 */ /* 0x000fea0003800000 */
.L_x_113:
        /* <DEDUP_REMOVED lines=12> */
.L_x_116:
[----:B------:R-:W-:Y:S05]  /*4030*/  BSYNC B0 ;  /* 0x0000000000007941 */ /* 0x000fea0003800000 */
.L_x_115:
        /* <DEDUP_REMOVED lines=12> */
.L_x_118:
[----:B------:R-:W-:Y:S05]  /*4100*/  BSYNC B0 ;  /* 0x0000000000007941 */ /* 0x000fea0003800000 */
.L_x_117:
        /* <DEDUP_REMOVED lines=12> */
.L_x_120:
[----:B------:R-:W-:Y:S05]  /*41d0*/  BSYNC B0 ;  /* 0x0000000000007941 */ /* 0x000fea0003800000 */
.L_x_119:
        /* <DEDUP_REMOVED lines=12> */
.L_x_122:
[----:B------:R-:W-:Y:S05]  /*42a0*/  BSYNC B0 ;  /* 0x0000000000007941 */ /* 0x000fea0003800000 */
.L_x_121:
        /* <DEDUP_REMOVED lines=12> */
.L_x_124:
[----:B------:R-:W-:Y:S05]  /*4370*/  BSYNC B0 ;  /* 0x0000000000007941 */ /* 0x000fea0003800000 */
.L_x_123:
        /* <DEDUP_REMOVED lines=12> */
.L_x_126:
[----:B------:R-:W-:Y:S05]  /*4440*/  BSYNC B0 ;  /* 0x0000000000007941 */ /* 0x000fea0003800000 */
.L_x_125:
        /* <DEDUP_REMOVED lines=12> */
.L_x_128:
[----:B------:R-:W-:Y:S05]  /*4510*/  BSYNC B0 ;  /* 0x0000000000007941 */ /* 0x000fea0003800000 */
.L_x_127:
        /* <DEDUP_REMOVED lines=12> */
.L_x_130:
[----:B------:R-:W-:Y:S05]  /*45e0*/  BSYNC B0 ;  /* 0x0000000000007941 */ /* 0x000fea0003800000 */
.L_x_129:
        /* <DEDUP_REMOVED lines=12> */
.L_x_132:
[----:B------:R-:W-:Y:S05]  /*46b0*/  BSYNC B0 ;  /* 0x0000000000007941 */ /* 0x000fea0003800000 */
.L_x_131:
        /* <DEDUP_REMOVED lines=12> */
.L_x_134:
[----:B------:R-:W-:Y:S05]  /*4780*/  BSYNC B0 ;  /* 0x0000000000007941 */ /* 0x000fea0003800000 */
.L_x_133:
        /* <DEDUP_REMOVED lines=12> */
.L_x_136:
[----:B------:R-:W-:Y:S05]  /*4850*/  BSYNC B0 ;  /* 0x0000000000007941 */ /* 0x000fea0003800000 */
.L_x_135:
        /* <DEDUP_REMOVED lines=12> */
.L_x_138:
[----:B------:R-:W-:Y:S05]  /*4920*/  BSYNC B0 ;  /* 0x0000000000007941 */ /* 0x000fea0003800000 */
.L_x_137:
        /* <DEDUP_REMOVED lines=12> */
.L_x_140:
[----:B------:R-:W-:Y:S05]  /*49f0*/  BSYNC B0 ;  /* 0x0000000000007941 */ /* 0x000fea0003800000 */
.L_x_139:
        /* <DEDUP_REMOVED lines=12> */
.L_x_142:
[----:B------:R-:W-:Y:S05]  /*4ac0*/  BSYNC B0 ;  /* 0x0000000000007941 */ /* 0x000fea0003800000 */
.L_x_141:
        /* <DEDUP_REMOVED lines=12> */
.L_x_144:
[----:B------:R-:W-:Y:S05]  /*4b90*/  BSYNC B0 ;  /* 0x0000000000007941 */ /* 0x000fea0003800000 */
.L_x_143:
        /* <DEDUP_REMOVED lines=12> */
.L_x_146:
[----:B------:R-:W-:Y:S05]  /*4c60*/  BSYNC B0 ;  /* 0x0000000000007941 */ /* 0x000fea0003800000 */
.L_x_145:
        /* <DEDUP_REMOVED lines=12> */
.L_x_148:
[----:B------:R-:W-:Y:S05]  /*4d30*/  BSYNC B0 ;  /* 0x0000000000007941 */ /* 0x000fea0003800000 */
.L_x_147:
        /* <DEDUP_REMOVED lines=12> */
.L_x_150:
[----:B------:R-:W-:Y:S05]  /*4e00*/  BSYNC B0 ;  /* 0x0000000000007941 */ /* 0x000fea0003800000 */
.L_x_149:
        /* <DEDUP_REMOVED lines=12> */
.L_x_152:
[----:B------:R-:W-:Y:S05]  /*4ed0*/  BSYNC B0 ;  /* 0x0000000000007941 */ /* 0x000fea0003800000 */
.L_x_151:
[----:B-----5:R-:W-:Y:S01]  /*4ee0*/  LOP3.LUT R17, R17, 0xff, RZ, 0xc0, !PT ;  /* 0x000000ff11117812 */ /* 0x020fe200078ec0ff */
[----:B------:R-:W-:Y:S01]  /*4ef0*/  BSSY B0, `(.L_x_153) ;  /* 0x000000b000007945 */ /* 0x000fe20003800000 */
[----:B------:R-:W-:Y:S02]  /*4f00*/  ISETP.LT.OR P2, PT, R3, 0x79, !P0 ;  /* 0x000000790300780c */ /* 0x000fe40004741670 */
[----:B------:R-:W-:-:S05]  /*4f10*/  F2FP.F16.E4M3.UNPACK_B R17, R17 ;  /* 0x00000011ff11723e */ /* 0x000fca00020006ff */
[----:B------:R-:W-:-:S05]  /*4f20*/  HADD2.F32 R17, -RZ, R17.H0_H0 ;  /* 0x20000011ff117230 */ /* 0x000fca0000004100 */
[----:B0-2---:R-:W-:Y:S01]  /*4f30*/  FMUL R18, R17, R2 ;  /* 0x0000000211127220 */ /* 0x005fe20000400000 */
[----:B------:R-:W-:-:S03]  /*4f40*/  PRMT R17, RZ, 0x7610, R17 ;  /* 0x00007610ff117816 */ /* 0x000fc60000000011 */
[----:B------:R-:W-:-:S05]  /*4f50*/  FFMA R18, R149, R0, R18 ;  /* 0x0000000095127223 */ /* 0x000fca0000000012 */
[----:B------:R-:W-:-:S05]  /*4f60*/  F2FP.SATFINITE.E4M3.F32.PACK_AB_MERGE_C R19, RZ, R18, RZ ;  /* 0x00000012ff13723e */ /* 0x000fca00048070ff */
[----:B------:R0:W-:Y:S01]  /*4f70*/  @!P1 STG.E.U8 desc[UR12][R14.64+0x79], R19 ;  /* 0x000079130e009986 */ /* 0x0001e2000c10110c */
[----:B------:R-:W-:Y:S05]  /*4f80*/  @P2 BRA `(.L_x_154) ;  /* 0x0000000000042947 */ /* 0x000fea0003800000 */
[----:B------:R2:W5:Y:S02]  /*4f90*/  LDG.E.U8 R17, desc[UR12][R20.64+0x78] ;  /* 0x0000780c14117981 */ /* 0x000564000c1e1100 */
.L_x_154:
[----:B------:R-:W-:Y:S05]  /*4fa0*/  BSYNC B0 ;  /* 0x0000000000007941 */ /* 0x000fea0003800000 */
.L_x_153:
[----:B-----5:R-:W-:Y:S01]  /*4fb0*/  LOP3.LUT R17, R17, 0xff, RZ, 0xc0, !PT ;  /* 0x000000ff11117812 */ /* 0x020fe200078ec0ff */
[----:B------:R-:W-:Y:S01]  /*4fc0*/  BSSY B0, `(.L_x_155) ;  /* 0x000000b000007945 */ /* 0x000fe20003800000 */
[----:B------:R-:W-:Y:S02]  /*4fd0*/  ISETP.LT.OR P1, PT, R3, 0x7a, !P0 ;  /* 0x0000007a0300780c */ /* 0x000fe40004721670 */
[----:B------:R-:W-:Y:S02]  /*4fe0*/  F2FP.F16.E4M3.UNPACK_B R17, R17 ;  /* 0x00000011ff11723e */ /* 0x000fe400020006ff */
[----:B01--4-:R-:W-:-:S03]  /*4ff0*/  PRMT R14, RZ, 0x7610, R14 ;  /* 0x00007610ff0e7816 */ /* 0x013fc6000000000e */
[----:B------:R-:W-:-:S05]  /*5000*/  HADD2.F32 R17, -RZ, R17.H0_H0 ;  /* 0x20000011ff117230 */ /* 0x000fca0000004100 */
[----:B------:R-:W-:-:S04]  /*5010*/  FMUL R17, R17, R2 ;  /* 0x0000000211117220 */ /* 0x000fc80000400000 */
[----:B------:R-:W-:-:S05]  /*5020*/  FFMA R17, R150, R0, R17 ;  /* 0x0000000096117223 */ /* 0x000fca0000000011 */
[----:B------:R-:W-:-:S05]  /*5030*/  F2FP.SATFINITE.E4M3.F32.PACK_AB_MERGE_C R17, RZ, R17, RZ ;  /* 0x00000011ff11723e */ /* 0x000fca00048070ff */
[----:B------:R0:W-:Y:S01]  /*5040*/  @!P2 STG.E.U8 desc[UR12][R12.64+0x78], R17 ;  /* 0x000078110c00a986 */ /* 0x0001e2000c10110c */
[----:B------:R-:W-:Y:S05]  /*5050*/  @P1 BRA `(.L_x_156) ;  /* 0x0000000000041947 */ /* 0x000fea0003800000 */
[----:B------:R1:W5:Y:S02]  /*5060*/  LDG.E.U8 R14, desc[UR12][R20.64+0x79] ;  /* 0x0000790c140e7981 */ /* 0x000364000c1e1100 */
.L_x_156:
[----:B------:R-:W-:Y:S05]  /*5070*/  BSYNC B0 ;  /* 0x0000000000007941 */ /* 0x000fea0003800000 */
.L_x_155:
[----:B-----5:R-:W-:Y:S01]  /*5080*/  LOP3.LUT R14, R14, 0xff, RZ, 0xc0, !PT ;  /* 0x000000ff0e0e7812 */ /* 0x020fe200078ec0ff */
[----:B------:R-:W-:Y:S01]  /*5090*/  BSSY B0, `(.L_x_157) ;  /* 0x0000013000007945 */ /* 0x000fe20003800000 */
[----:B0-----:R-:W-:Y:S02]  /*50a0*/  IADD3 R17, P0, R6, 0x40, RZ ;  /* 0x0000004006117810 */ /* 0x001fe40007f1e0ff */
[----:B------:R-:W-:-:S03]  /*50b0*/  F2FP.F16.E4M3.UNPACK_B R14, R14 ;  /* 0x0000000eff0e723e */ /* 0x000fc600020006ff */
[----:B------:R-:W-:Y:S01]  /*50c0*/  IMAD.X R19, RZ, RZ, R7, P0 ;  /* 0x000000ffff137224 */ /* 0x000fe200000e0607 */
[----:B------:R-:W-:Y:S01]  /*50d0*/  ISETP.GE.AND P0, PT, R16, 0x41, PT ;  /* 0x000000411000780c */ /* 0x000fe20003f06270 */
[----:B------:R-:W-:Y:S02]  /*50e0*/  HADD2.F32 R15, -RZ, R14.H0_H0 ;  /* 0x2000000eff0f7230 */ /* 0x000fe40000004100 */
[----:B-123--:R-:W-:Y:S01]  /*50f0*/  IMAD R20, R19, UR4, RZ ;  /* 0x0000000413147c24 */ /* 0x00efe2000f8e02ff */
[----:B------:R-:W-:Y:S02]  /*5100*/  ISETP.LT.OR P2, PT, R3, 0x1, !P0 ;  /* 0x000000010300780c */ /* 0x000fe40004741670 */
[----:B------:R-:W-:Y:S01]  /*5110*/  FMUL R18, R15, R2 ;  /* 0x000000020f127220 */ /* 0x000fe20000400000 */
[----:B------:R-:W-:-:S04]  /*5120*/  IMAD.WIDE.U32 R14, R17, UR4, R4 ;  /* 0x00000004110e7c25 */ /* 0x000fc8000f8e0004 */
[----:B------:R-:W-:Y:S01]  /*5130*/  FFMA R18, R151, R0, R18 ;  /* 0x0000000097127223 */ /* 0x000fe20000000012 */
[----:B------:R-:W-:Y:S01]  /*5140*/  IMAD R17, R17, UR5, R20 ;  /* 0x0000000511117c24 */ /* 0x000fe2000f8e0214 */
[----:B------:R-:W-:-:S03]  /*5150*/  IADD3 R14, P3, R14, UR6, RZ ;  /* 0x000000060e0e7c10 */ /* 0x000fc6000ff7e0ff */
[----:B------:R-:W-:Y:S02]  /*5160*/  F2FP.SATFINITE.E4M3.F32.PACK_AB_MERGE_C R19, RZ, R18, RZ ;  /* 0x00000012ff13723e */ /* 0x000fe400048070ff */
[--C-:B------:R-:W-:Y:S02]  /*5170*/  IADD3.X R15, R15, UR7, R17.reuse, P3, !PT ;  /* 0x000000070f0f7c10 */ /* 0x100fe40009ffe411 */
[----:B------:R-:W-:Y:S01]  /*5180*/  PRMT R17, RZ, 0x7610, R17 ;  /* 0x00007610ff117816 */ /* 0x000fe20000000011 */
[----:B------:R0:W-:Y:S01]  /*5190*/  @!P1 STG.E.U8 desc[UR12][R12.64+0x79], R19 ;  /* 0x000079130c009986 */ /* 0x0001e2000c10110c */
[----:B------:R-:W-:Y:S05]  /*51a0*/  @P2 BRA `(.L_x_158) ;  /* 0x0000000000042947 */ /* 0x000fea0003800000 */
[----:B------:R1:W5:Y:S02]  /*51b0*/  LDG.E.U8 R17, desc[UR12][R14.64] ;  /* 0x0000000c0e117981 */ /* 0x000364000c1e1100 */
.L_x_158:
[----:B------:R-:W-:Y:S05]  /*51c0*/  BSYNC B0 ;  /* 0x0000000000007941 */ /* 0x000fea0003800000 */
.L_x_157:
[----:B-----5:R-:W-:Y:S01]  /*51d0*/  LOP3.LUT R17, R17, 0xff, RZ, 0xc0, !PT ;  /* 0x000000ff11117812 */ /* 0x020fe200078ec0ff */
[----:B------:R-:W-:Y:S01]  /*51e0*/  BSSY B0, `(.L_x_159) ;  /* 0x000000b000007945 */ /* 0x000fe20003800000 */
[----:B------:R-:W-:Y:S02]  /*51f0*/  ISETP.LT.OR P3, PT, R3, 0x2, !P0 ;  /* 0x000000020300780c */ /* 0x000fe40004761670 */
[----:B------:R-:W-:Y:S02]  /*5200*/  F2FP.F16.E4M3.UNPACK_B R17, R17 ;  /* 0x00000011ff11723e */ /* 0x000fe400020006ff */
[----:B0-----:R-:W-:-:S03]  /*5210*/  PRMT R12, RZ, 0x7610, R12 ;  /* 0x00007610ff0c7816 */ /* 0x001fc6000000000c */
[----:B------:R-:W-:-:S05]  /*5220*/  HADD2.F32 R17, -RZ, R17.H0_H0 ;  /* 0x20000011ff117230 */ /* 0x000fca0000004100 */
[----:B------:R-:W-:-:S04]  /*5230*/  FMUL R17, R17, R2 ;  /* 0x0000000211117220 */ /* 0x000fc80000400000 */
[----:B------:R-:W-:-:S05]  /*5240*/  FFMA R17, R24, R0, R17 ;  /* 0x0000000018117223 */ /* 0x000fca0000000011 */
[----:B------:R-:W-:-:S05]  /*5250*/  F2FP.SATFINITE.E4M3.F32.PACK_AB_MERGE_C R17, RZ, R17, RZ ;  /* 0x00000011ff11723e */ /* 0x000fca00048070ff */
[----:B------:R0:W-:Y:S01]  /*5260*/  @!P2 STG.E.U8 desc[UR12][R10.64], R17 ;  /* 0x000000110a00a986 */ /* 0x0001e2000c10110c */
[----:B------:R-:W-:Y:S05]  /*5270*/  @P3 BRA `(.L_x_160) ;  /* 0x0000000000043947 */ /* 0x000fea0003800000 */
[----:B------:R2:W5:Y:S02]  /*5280*/  LDG.E.U8 R12, desc[UR12][R14.64+0x1] ;  /* 0x0000010c0e0c7981 */ /* 0x000564000c1e1100 */
.L_x_160:
[----:B------:R-:W-:Y:S05]  /*5290*/  BSYNC B0 ;  /* 0x0000000000007941 */ /* 0x000fea0003800000 */
.L_x_159:
[----:B-----5:R-:W-:Y:S01]  /*52a0*/  LOP3.LUT R12, R12, 0xff, RZ, 0xc0, !PT ;  /* 0x000000ff0c0c7812 */ /* 0x020fe200078ec0ff */
[----:B------:R-:W-:Y:S01]  /*52b0*/  BSSY B0, `(.L_x_161) ;  /* 0x0000013000007945 */ /* 0x000fe20003800000 */
[----:B0-----:R-:W-:Y:S02]  /*52c0*/  IADD3 R17, P1, R6, 0x48, RZ ;  /* 0x0000004806117810 */ /* 0x001fe40007f3e0ff */
[----:B------:R-:W-:-:S03]  /*52d0*/  F2FP.F16.E4M3.UNPACK_B R12, R12 ;  /* 0x0000000cff0c723e */ /* 0x000fc600020006ff */
[----:B------:R-:W-:Y:S01]  /*52e0*/  IMAD.X R7, RZ, RZ, R7, P1 ;  /* 0x000000ffff077224 */ /* 0x000fe200008e0607 */
[----:B------:R-:W-:Y:S01]  /*52f0*/  ISETP.GE.AND P1, PT, R16, 0x49, PT ;  /* 0x000000491000780c */ /* 0x000fe20003f26270 */
[----:B------:R-:W-:Y:S02]  /*5300*/  HADD2.F32 R13, -RZ, R12.H0_H0 ;  /* 0x2000000cff0d7230 */ /* 0x000fe40000004100 */
[----:B------:R-:W-:Y:S01]  /*5310*/  IMAD R12, R7, UR4, RZ ;  /* 0x00000004070c7c24 */ /* 0x000fe2000f8e02ff */
[----:B------:R-:W-:Y:S01]  /*5320*/  ISETP.LT.OR P2, PT, R3, 0x1, !P1 ;  /* 0x000000010300780c */ /* 0x000fe20004f41670 */
[----:B------:R-:W-:-:S04]  /*5330*/  IMAD.WIDE.U32 R4, R17, UR4, R4 ;  /* 0x0000000411047c25 */ /* 0x000fc8000f8e0004 */
[----:B------:R-:W-:Y:S01]  /*5340*/  FMUL R6, R13, R2 ;  /* 0x000000020d067220 */ /* 0x000fe20000400000 */
[----:B------:R-:W-:-:S03]  /*5350*/  IMAD R17, R17, UR5, R12 ;  /* 0x0000000511117c24 */ /* 0x000fc6000f8e020c */
[----:B------:R-:W-:Y:S01]  /*5360*/  FFMA R6, R25, R0, R6 ;  /* 0x0000000019067223 */ /* 0x000fe20000000006 */
[----:B------:R-:W-:-:S04]  /*5370*/  IADD3 R4, P4, R4, UR6, RZ ;  /* 0x0000000604047c10 */ /* 0x000fc8000ff9e0ff */
[----:B------:R-:W-:Y:S02]  /*5380*/  F2FP.SATFINITE.E4M3.F32.PACK_AB_MERGE_C R7, RZ, R6, RZ ;  /* 0x00000006ff07723e */ /* 0x000fe400048070ff */
[----:B------:R-:W-:Y:S02]  /*5390*/  IADD3.X R5, R5, UR7, R17, P4, !PT ;  /* 0x0000000705057c10 */ /* 0x000fe4000a7fe411 */
[----:B------:R-:W-:Y:S01]  /*53a0*/  PRMT R6, RZ, 0x7610, R6 ;  /* 0x00007610ff067816 */ /* 0x000fe20000000006 */
[----:B------:R0:W-:Y:S01]  /*53b0*/  @!P3 STG.E.U8 desc[UR12][R10.64+0x1], R7 ;  /* 0x000001070a00b986 */ /* 0x0001e2000c10110c */
[----:B------:R-:W-:Y:S05]  /*53c0*/  @P2 BRA `(.L_x_162) ;  /* 0x0000000000042947 */ /* 0x000fea0003800000 */
[----:B------:R3:W5:Y:S02]  /*53d0*/  LDG.E.U8 R6, desc[UR12][R4.64] ;  /* 0x0000000c04067981 */ /* 0x000764000c1e1100 */
.L_x_162:
[----:B------:R-:W-:Y:S05]  /*53e0*/  BSYNC B0 ;  /* 0x0000000000007941 */ /* 0x000fea0003800000 */
.L_x_161:
[----:B-----5:R-:W-:Y:S01]  /*53f0*/  LOP3.LUT R6, R6, 0xff, RZ, 0xc0, !PT ;  /* 0x000000ff06067812 */ /* 0x020fe200078ec0ff */
[----:B------:R-:W-:Y:S01]  /*5400*/  BSSY B0, `(.L_x_163) ;  /* 0x000000b000007945 */ /* 0x000fe20003800000 */
[----:B------:R-:W-:Y:S02]  /*5410*/  ISETP.LT.OR P3, PT, R3, 0x2, !P1 ;  /* 0x000000020300780c */ /* 0x000fe40004f61670 */
[----:B------:R-:W-:-:S05]  /*5420*/  F2FP.F16.E4M3.UNPACK_B R6, R6 ;  /* 0x00000006ff06723e */ /* 0x000fca00020006ff */
[----:B0-----:R-:W-:Y:S01]  /*5430*/  HADD2.F32 R7, -RZ, R6.H0_H0 ;  /* 0x20000006ff077230 */ /* 0x001fe20000004100 */
[----:B------:R-:W-:-:S04]  /*5440*/  PRMT R6, RZ, 0x7610, R6 ;  /* 0x00007610ff067816 */ /* 0x000fc80000000006 */
[----:B------:R-:W-:-:S04]  /*5450*/  FMUL R7, R7, R2 ;  /* 0x0000000207077220 */ /* 0x000fc80000400000 */
[----:B------:R-:W-:-:S05]  /*5460*/  FFMA R7, R26, R0, R7 ;  /* 0x000000001a077223 */ /* 0x000fca0000000007 */
[----:B------:R-:W-:-:S05]  /*5470*/  F2FP.SATFINITE.E4M3.F32.PACK_AB_MERGE_C R7, RZ, R7, RZ ;  /* 0x00000007ff07723e */ /* 0x000fca00048070ff */
[----:B------:R0:W-:Y:S01]  /*5480*/  @!P2 STG.E.U8 desc[UR12][R8.64], R7 ;  /* 0x000000070800a986 */ /* 0x0001e2000c10110c */
[----:B------:R-:W-:Y:S05]  /*5490*/  @P3 BRA `(.L_x_164) ;  /* 0x0000000000043947 */ /* 0x000fea0003800000 */
[----:B------:R4:W5:Y:S02]  /*54a0*/  LDG.E.U8 R6, desc[UR12][R4.64+0x1] ;  /* 0x0000010c04067981 */ /* 0x000964000c1e1100 */
.L_x_164:
[----:B------:R-:W-:Y:S05]  /*54b0*/  BSYNC B0 ;  /* 0x0000000000007941 */ /* 0x000fea0003800000 */
.L_x_163:
[----:B-----5:R-:W-:Y:S01]  /*54c0*/  LOP3.LUT R6, R6, 0xff, RZ, 0xc0, !PT ;  /* 0x000000ff06067812 */ /* 0x020fe200078ec0ff */
[----:B------:R-:W-:Y:S01]  /*54d0*/  BSSY B0, `(.L_x_165) ;  /* 0x000000b000007945 */ /* 0x000fe20003800000 */
[----:B------:R-:W-:Y:S02]  /*54e0*/  ISETP.LT.OR P2, PT, R3, 0x9, !P0 ;  /* 0x000000090300780c */ /* 0x000fe40004741670 */
[----:B------:R-:W-:-:S05]  /*54f0*/  F2FP.F16.E4M3.UNPACK_B R6, R6 ;  /* 0x00000006ff06723e */ /* 0x000fca00020006ff */
[----:B0-----:R-:W-:-:S05]  /*5500*/  HADD2.F32 R7, -RZ, R6.H0_H0 ;  /* 0x20000006ff077230 */ /* 0x001fca0000004100 */
[----:B------:R-:W-:-:S04]  /*5510*/  FMUL R6, R7, R2 ;  /* 0x0000000207067220 */ /* 0x000fc80000400000 */
[----:B------:R-:W-:-:S05]  /*5520*/  FFMA R6, R27, R0, R6 ;  /* 0x000000001b067223 */ /* 0x000fca0000000006 */
[----:B------:R-:W-:Y:S02]  /*5530*/  F2FP.SATFINITE.E4M3.F32.PACK_AB_MERGE_C R7, RZ, R6, RZ ;  /* 0x00000006ff07723e */ /* 0x000fe400048070ff */
[----:B------:R-:W-:-:S03]  /*5540*/  PRMT R6, RZ, 0x7610, R6 ;  /* 0x00007610ff067816 */ /* 0x000fc60000000006 */
[----:B------:R0:W-:Y:S01]  /*5550*/  @!P3 STG.E.U8 desc[UR12][R8.64+0x1], R7 ;  /* 0x000001070800b986 */ /* 0x0001e2000c10110c */
[----:B------:R-:W-:Y:S05]  /*5560*/  @P2 BRA `(.L_x_166) ;  /* 0x0000000000042947 */ /* 0x000fea0003800000 */
[----:B------:R0:W5:Y:S02]  /*5570*/  LDG.E.U8 R6, desc[UR12][R14.64+0x8] ;  /* 0x0000080c0e067981 */ /* 0x000164000c1e1100 */
.L_x_166:
[----:B------:R-:W-:Y:S05]  /*5580*/  BSYNC B0 ;  /* 0x0000000000007941 */ /* 0x000fea0003800000 */
.L_x_165:
        /* <DEDUP_REMOVED lines=12> */
.L_x_168:
[----:B------:R-:W-:Y:S05]  /*5650*/  BSYNC B0 ;  /* 0x0000000000007941 */ /* 0x000fea0003800000 */
.L_x_167:
        /* <DEDUP_REMOVED lines=12> */
.L_x_170:
[----:B------:R-:W-:Y:S05]  /*5720*/  BSYNC B0 ;  /* 0x0000000000007941 */ /* 0x000fea0003800000 */
.L_x_169:
        /* <DEDUP_REMOVED lines=12> */
.L_x_172:
[----:B------:R-:W-:Y:S05]  /*57f0*/  BSYNC B0 ;  /* 0x0000000000007941 */ /* 0x000fea0003800000 */
.L_x_171:
        /* <DEDUP_REMOVED lines=12> */
.L_x_174:
[----:B------:R-:W-:Y:S05]  /*58c0*/  BSYNC B0 ;  /* 0x0000000000007941 */ /* 0x000fea0003800000 */
.L_x_173:
        /* <DEDUP_REMOVED lines=12> */
.L_x_176:
[----:B------:R-:W-:Y:S05]  /*5990*/  BSYNC B0 ;  /* 0x0000000000007941 */ /* 0x000fea0003800000 */
.L_x_175:
        /* <DEDUP_REMOVED lines=12> */
.L_x_178:
[----:B------:R-:W-:Y:S05]  /*5a60*/  BSYNC B0 ;  /* 0x0000000000007941 */ /* 0x000fea0003800000 */
.L_x_177:
        /* <DEDUP_REMOVED lines=12> */
.L_x_180:
[----:B------:R-:W-:Y:S05]  /*5b30*/  BSYNC B0 ;  /* 0x0000000000007941 */ /* 0x000fea0003800000 */
.L_x_179:
        /* <DEDUP_REMOVED lines=12> */
.L_x_182:
[----:B------:R-:W-:Y:S05]  /*5c00*/  BSYNC B0 ;  /* 0x0000000000007941 */ /* 0x000fea0003800000 */
.L_x_181:
        /* <DEDUP_REMOVED lines=12> */
.L_x_184:
[----:B------:R-:W-:Y:S05]  /*5cd0*/  BSYNC B0 ;  /* 0x0000000000007941 */ /* 0x000fea0003800000 */
.L_x_183:
        /* <DEDUP_REMOVED lines=12> */
.L_x_186:
[----:B------:R-:W-:Y:S05]  /*5da0*/  BSYNC B0 ;  /* 0x0000000000007941 */ /* 0x000fea0003800000 */
.L_x_185:
        /* <DEDUP_REMOVED lines=12> */
.L_x_188:
[----:B------:R-:W-:Y:S05]  /*5e70*/  BSYNC B0 ;  /* 0x0000000000007941 */ /* 0x000fea0003800000 */
.L_x_187:
        /* <DEDUP_REMOVED lines=12> */
.L_x_190:
[----:B------:R-:W-:Y:S05]  /*5f40*/  BSYNC B0 ;  /* 0x0000000000007941 */ /* 0x000fea0003800000 */
.L_x_189:
        /* <DEDUP_REMOVED lines=12> */
.L_x_192:
[----:B------:R-:W-:Y:S05]  /*6010*/  BSYNC B0 ;  /* 0x0000000000007941 */ /* 0x000fea0003800000 */
.L_x_191:
        /* <DEDUP_REMOVED lines=12> */
.L_x_194:
[----:B------:R-:W-:Y:S05]  /*60e0*/  BSYNC B0 ;  /* 0x0000000000007941 */ /* 0x000fea0003800000 */
.L_x_193:
        /* <DEDUP_REMOVED lines=12> */
.L_x_196:
[----:B------:R-:W-:Y:S05]  /*61b0*/  BSYNC B0 ;  /* 0x0000000000007941 */ /* 0x000fea0003800000 */
.L_x_195:
        /* <DEDUP_REMOVED lines=12> */
.L_x_198:
[----:B------:R-:W-:Y:S05]  /*6280*/  BSYNC B0 ;  /* 0x0000000000007941 */ /* 0x000fea0003800000 */
.L_x_197:
        /* <DEDUP_REMOVED lines=12> */
.L_x_200:
[----:B------:R-:W-:Y:S05]  /*6350*/  BSYNC B0 ;  /* 0x0000000000007941 */ /* 0x000fea0003800000 */
.L_x_199:
        /* <DEDUP_REMOVED lines=12> */
.L_x_202:
[----:B------:R-:W-:Y:S05]  /*6420*/  BSYNC B0 ;  /* 0x0000000000007941 */ /* 0x000fea0003800000 */
.L_x_201:
        /* <DEDUP_REMOVED lines=12> */
.L_x_204:
[----:B------:R-:W-:Y:S05]  /*64f0*/  BSYNC B0 ;  /* 0x0000000000007941 */ /* 0x000fea0003800000 */
.L_x_203:
        /* <DEDUP_REMOVED lines=12> */
.L_x_206:
[----:B------:R-:W-:Y:S05]  /*65c0*/  BSYNC B0 ;  /* 0x0000000000007941 */ /* 0x000fea0003800000 */
.L_x_205:
        /* <DEDUP_REMOVED lines=12> */
.L_x_208:
[----:B------:R-:W-:Y:S05]  /*6690*/  BSYNC B0 ;  /* 0x0000000000007941 */ /* 0x000fea0003800000 */
.L_x_207:
        /* <DEDUP_REMOVED lines=12> */
.L_x_210:
[----:B------:R-:W-:Y:S05]  /*6760*/  BSYNC B0 ;  /* 0x0000000000007941 */ /* 0x000fea0003800000 */
.L_x_209:
        /* <DEDUP_REMOVED lines=12> */
.L_x_212:
[----:B------:R-:W-:Y:S05]  /*6830*/  BSYNC B0 ;  /* 0x0000000000007941 */ /* 0x000fea0003800000 */
.L_x_211:
        /* <DEDUP_REMOVED lines=12> */
.L_x_214:
[----:B------:R-:W-:Y:S05]  /*6900*/  BSYNC B0 ;  /* 0x0000000000007941 */ /* 0x000fea0003800000 */
.L_x_213:
        /* <DEDUP_REMOVED lines=12> */
.L_x_216:
[----:B------:R-:W-:Y:S05]  /*69d0*/  BSYNC B0 ;  /* 0x0000000000007941 */ /* 0x000fea0003800000 */
.L_x_215:
        /* <DEDUP_REMOVED lines=12> */
.L_x_218:
[----:B------:R-:W-:Y:S05]  /*6aa0*/  BSYNC B0 ;  /* 0x0000000000007941 */ /* 0x000fea0003800000 */
.L_x_217:
        /* <DEDUP_REMOVED lines=12> */
.L_x_220:
[----:B------:R-:W-:Y:S05]  /*6b70*/  BSYNC B0 ;  /* 0x0000000000007941 */ /* 0x000fea0003800000 */
.L_x_219:
        /* <DEDUP_REMOVED lines=12> */
.L_x_222:
[----:B------:R-:W-:Y:S05]  /*6c40*/  BSYNC B0 ;  /* 0x0000000000007941 */ /* 0x000fea0003800000 */
.L_x_221:
        /* <DEDUP_REMOVED lines=12> */
.L_x_224:
[----:B------:R-:W-:Y:S05]  /*6d10*/  BSYNC B0 ;  /* 0x0000000000007941 */ /* 0x000fea0003800000 */
.L_x_223:
        /* <DEDUP_REMOVED lines=12> */
.L_x_226:
[----:B------:R-:W-:Y:S05]  /*6de0*/  BSYNC B0 ;  /* 0x0000000000007941 */ /* 0x000fea0003800000 */
.L_x_225:
        /* <DEDUP_REMOVED lines=12> */
.L_x_228:
[----:B------:R-:W-:Y:S05]  /*6eb0*/  BSYNC B0 ;  /* 0x0000000000007941 */ /* 0x000fea0003800000 */
.L_x_227:
        /* <DEDUP_REMOVED lines=12> */
.L_x_230:
[----:B------:R-:W-:Y:S05]  /*6f80*/  BSYNC B0 ;  /* 0x0000000000007941 */ /* 0x000fea0003800000 */
.L_x_229:
        /* <DEDUP_REMOVED lines=12> */
.L_x_232:
[----:B------:R-:W-:Y:S05]  /*7050*/  BSYNC B0 ;  /* 0x0000000000007941 */ /* 0x000fea0003800000 */
.L_x_231:
        /* <DEDUP_REMOVED lines=12> */
.L_x_234:
[----:B------:R-:W-:Y:S05]  /*7120*/  BSYNC B0 ;  /* 0x0000000000007941 */ /* 0x000fea0003800000 */
.L_x_233:
        /* <DEDUP_REMOVED lines=12> */
.L_x_236:
[----:B------:R-:W-:Y:S05]  /*71f0*/  BSYNC B0 ;  /* 0x0000000000007941 */ /* 0x000fea0003800000 */
.L_x_235:
        /* <DEDUP_REMOVED lines=12> */
.L_x_238:
[----:B------:R-:W-:Y:S05]  /*72c0*/  BSYNC B0 ;  /* 0x0000000000007941 */ /* 0x000fea0003800000 */
.L_x_237:
        /* <DEDUP_REMOVED lines=12> */
.L_x_240:
[----:B------:R-:W-:Y:S05]  /*7390*/  BSYNC B0 ;  /* 0x0000000000007941 */ /* 0x000fea0003800000 */
.L_x_239:
        /* <DEDUP_REMOVED lines=12> */
.L_x_242:
[----:B------:R-:W-:Y:S05]  /*7460*/  BSYNC B0 ;  /* 0x0000000000007941 */ /* 0x000fea0003800000 */
.L_x_241:
        /* <DEDUP_REMOVED lines=12> */
.L_x_244:
[----:B------:R-:W-:Y:S05]  /*7530*/  BSYNC B0 ;  /* 0x0000000000007941 */ /* 0x000fea0003800000 */
.L_x_243:
        /* <DEDUP_REMOVED lines=12> */
.L_x_246:
[----:B------:R-:W-:Y:S05]  /*7600*/  BSYNC B0 ;  /* 0x0000000000007941 */ /* 0x000fea0003800000 */
.L_x_245:
        /* <DEDUP_REMOVED lines=12> */
.L_x_248:
[----:B------:R-:W-:Y:S05]  /*76d0*/  BSYNC B0 ;  /* 0x0000000000007941 */ /* 0x000fea0003800000 */
.L_x_247:
        /* <DEDUP_REMOVED lines=12> */
.L_x_250:
[----:B------:R-:W-:Y:S05]  /*77a0*/  BSYNC B0 ;  /* 0x0000000000007941 */ /* 0x000fea0003800000 */
.L_x_249:
        /* <DEDUP_REMOVED lines=12> */
.L_x_252:
[----:B------:R-:W-:Y:S05]  /*7870*/  BSYNC B0 ;  /* 0x0000000000007941 */ /* 0x000fea0003800000 */
.L_x_251:
        /* <DEDUP_REMOVED lines=12> */
.L_x_254:
[----:B------:R-:W-:Y:S05]  /*7940*/  BSYNC B0 ;  /* 0x0000000000007941 */ /* 0x000fea0003800000 */
.L_x_253:
        /* <DEDUP_REMOVED lines=12> */
.L_x_256:
[----:B------:R-:W-:Y:S05]  /*7a10*/  BSYNC B0 ;  /* 0x0000000000007941 */ /* 0x000fea0003800000 */
.L_x_255:
        /* <DEDUP_REMOVED lines=12> */
.L_x_258:
[----:B------:R-:W-:Y:S05]  /*7ae0*/  BSYNC B0 ;  /* 0x0000000000007941 */ /* 0x000fea0003800000 */
.L_x_257:
        /* <DEDUP_REMOVED lines=12> */
.L_x_260:
[----:B------:R-:W-:Y:S05]  /*7bb0*/  BSYNC B0 ;  /* 0x0000000000007941 */ /* 0x000fea0003800000 */
.L_x_259:
        /* <DEDUP_REMOVED lines=12> */
.L_x_262:
[----:B------:R-:W-:Y:S05]  /*7c80*/  BSYNC B0 ;  /* 0x0000000000007941 */ /* 0x000fea0003800000 */
.L_x_261:
        /* <DEDUP_REMOVED lines=12> */
.L_x_264:
[----:B------:R-:W-:Y:S05]  /*7d50*/  BSYNC B0 ;  /* 0x0000000000007941 */ /* 0x000fea0003800000 */
.L_x_263:
        /* <DEDUP_REMOVED lines=12> */
.L_x_266:
[----:B------:R-:W-:Y:S05]  /*7e20*/  BSYNC B0 ;  /* 0x0000000000007941 */ /* 0x000fea0003800000 */
.L_x_265:
        /* <DEDUP_REMOVED lines=12> */
.L_x_268:
[----:B------:R-:W-:Y:S05]  /*7ef0*/  BSYNC B0 ;  /* 0x0000000000007941 */ /* 0x000fea0003800000 */
.L_x_267:
        /* <DEDUP_REMOVED lines=12> */
.L_x_270:
[----:B------:R-:W-:Y:S05]  /*7fc0*/  BSYNC B0 ;  /* 0x0000000000007941 */ /* 0x000fea0003800000 */
.L_x_269:
[----:B-----5:R-:W-:Y:S01]  /*7fd0*/  F2FP.F16.E4M3.UNPACK_B R6, R6 ;  /* 0x00000006ff06723e */ /* 0x020fe200020006ff */
[----:B------:R-:W-:Y:S01]  /*7fe0*/  BSSY B0, `(.L_x_271) ;  /* 0x000000a000007945 */ /* 0x000fe20003800000 */
[----:B------:R-:W-:-:S03]  /*7ff0*/  ISETP.LT.OR P3, PT, R3, 0x72, !P0 ;  /* 0x000000720300780c */ /* 0x000fc60004761670 */
        /* <DEDUP_REMOVED lines=8> */
.L_x_272:
[----:B------:R-:W-:Y:S05]  /*8080*/  BSYNC B0 ;  /* 0x0000000000007941 */ /* 0x000fea0003800000 */
.L_x_271:
[----:B-----5:R-:W-:Y:S01]  /*8090*/  F2FP.F16.E4M3.UNPACK_B R6, R6 ;  /* 0x00000006ff06723e */ /* 0x020fe200020006ff */
[----:B------:R-:W-:Y:S01]  /*80a0*/  BSSY B0, `(.L_x_273) ;  /* 0x000000a000007945 */ /* 0x000fe20003800000 */
[----:B------:R-:W-:-:S03]  /*80b0*/  ISETP.LT.OR P2, PT, R3, 0x71, !P1 ;  /* 0x000000710300780c */ /* 0x000fc60004f41670 */
        /* <DEDUP_REMOVED lines=8> */
.L_x_274:
[----:B------:R-:W-:Y:S05]  /*8140*/  BSYNC B0 ;  /* 0x0000000000007941 */ /* 0x000fea0003800000 */
.L_x_273:
        /* <DEDUP_REMOVED lines=11> */
.L_x_276:
[----:B------:R-:W-:Y:S05]  /*8200*/  BSYNC B0 ;  /* 0x0000000000007941 */ /* 0x000fea0003800000 */
.L_x_275:
        /* <DEDUP_REMOVED lines=11> */
.L_x_278:
[----:B------:R-:W-:Y:S05]  /*82c0*/  BSYNC B0 ;  /* 0x0000000000007941 */ /* 0x000fea0003800000 */
.L_x_277:
        /* <DEDUP_REMOVED lines=11> */
.L_x_280:
[----:B------:R-:W-:Y:S05]  /*8380*/  BSYNC B0 ;  /* 0x0000000000007941 */ /* 0x000fea0003800000 */
.L_x_279:
        /* <DEDUP_REMOVED lines=11> */
.L_x_282:
[----:B------:R-:W-:Y:S05]  /*8440*/  BSYNC B0 ;  /* 0x0000000000007941 */ /* 0x000fea0003800000 */
.L_x_281:
[----:B-----5:R-:W-:Y:S01]  /*8450*/  F2FP.F16.E4M3.UNPACK_B R6, R6 ;  /* 0x00000006ff06723e */ /* 0x020fe200020006ff */
[----:B------:R-:W-:Y:S01]  /*8460*/  BSSY B0, `(.L_x_283) ;  /* 0x000000a000007945 */ /* 0x000fe20003800000 */
[----:B------:R-:W-:Y:S02]  /*8470*/  ISETP.LT.OR P1, PT, R3, 0x7a, !P1 ;  /* 0x0000007a0300780c */ /* 0x000fe40004f21670 */
[----:B------:R-:W-:Y:S01]  /*8480*/  PRMT R3, RZ, 0x7610, R3 ;  /* 0x00007610ff037816 */ /* 0x000fe20000000003 */
[----:B0-----:R-:W-:-:S05]  /*8490*/  HADD2.F32 R7, -RZ, R6.H0_H0 ;  /* 0x20000006ff077230 */ /* 0x001fca0000004100 */
[----:B------:R-:W-:-:S04]  /*84a0*/  FMUL R7, R7, R2 ;  /* 0x0000000207077220 */ /* 0x000fc80000400000 */
[----:B------:R-:W-:-:S05]  /*84b0*/  FFMA R7, R86, R0, R7 ;  /* 0x0000000056077223 */ /* 0x000fca0000000007 */
[----:B------:R-:W-:-:S05]  /*84c0*/  F2FP.SATFINITE.E4M3.F32.PACK_AB_MERGE_C R7, RZ, R7, RZ ;  /* 0x00000007ff07723e */ /* 0x000fca00048070ff */
[----:B------:R0:W-:Y:S01]  /*84d0*/  @!P2 STG.E.U8 desc[UR12][R8.64+0x78], R7 ;  /* 0x000078070800a986 */ /* 0x0001e2000c10110c */
[----:B------:R-:W-:Y:S05]  /*84e0*/  @P1 BRA `(.L_x_284) ;  /* 0x0000000000041947 */ /* 0x000fea0003800000 */
[----:B------:R0:W5:Y:S02]  /*84f0*/  LDG.E.U8 R3, desc[UR12][R4.64+0x79] ;  /* 0x0000790c04037981 */ /* 0x000164000c1e1100 */
.L_x_284:
[----:B------:R-:W-:Y:S05]  /*8500*/  BSYNC B0 ;  /* 0x0000000000007941 */ /* 0x000fea0003800000 */
.L_x_283:
[----:B-----5:R-:W-:-:S05]  /*8510*/  F2FP.F16.E4M3.UNPACK_B R3, R3 ;  /* 0x00000003ff03723e */ /* 0x020fca00020006ff */
[----:B------:R-:W-:-:S05]  /*8520*/  HADD2.F32 R3, -RZ, R3.H0_H0 ;  /* 0x20000003ff037230 */ /* 0x000fca0000004100 */
[----:B------:R-:W-:-:S04]  /*8530*/  FMUL R2, R3, R2 ;  /* 0x0000000203027220 */ /* 0x000fc80000400000 */
[----:B------:R-:W-:-:S05]  /*8540*/  FFMA R2, R87, R0, R2 ;  /* 0x0000000057027223 */ /* 0x000fca0000000002 */
[----:B------:R-:W-:Y:S01]  /*8550*/  F2FP.SATFINITE.E4M3.F32.PACK_AB_MERGE_C R3, RZ, R2, RZ ;  /* 0x00000002ff03723e */ /* 0x000fe200048070ff */
[----:B------:R-:W-:Y:S06]  /*8560*/  @P1 EXIT ;  /* 0x000000000000194d */ /* 0x000fec0003800000 */
[----:B------:R-:W-:Y:S01]  /*8570*/  STG.E.U8 desc[UR12][R8.64+0x79], R3 ;  /* 0x0000790308007986 */ /* 0x000fe2000c10110c */
[----:B------:R-:W-:Y:S05]  /*8580*/  EXIT ;  /* 0x000000000000794d */ /* 0x000fea0003800000 */
.L_x_28:
[----:B------:R-:W-:Y:S01]  /*8590*/  ISETP.GE.AND P3, PT, R16, 0x1, PT ;  /* 0x000000011000780c */ /* 0x000fe20003f66270 */
[-C--:B------:R-:W-:Y:S01]  /*85a0*/  FMUL R89, R89, R0.reuse ;  /* 0x0000000059597220 */ /* 0x080fe20000400000 */
[-C--:B------:R-:W-:Y:S01]  /*85b0*/  FMUL R88, R88, R0.reuse ;  /* 0x0000000058587220 */ /* 0x080fe20000400000 */
[----:B------:R-:W-:Y:S01]  /*85c0*/  ISETP.GE.AND P2, PT, R16, 0x9, PT ;  /* 0x000000091000780c */ /* 0x000fe20003f46270 */
[-C--:B------:R-:W-:Y:S01]  /*85d0*/  FMUL R90, R90, R0.reuse ;  /* 0x000000005a5a7220 */ /* 0x080fe20000400000 */
[----:B------:R-:W-:Y:S01]  /*85e0*/  ISETP.LT.OR P1, PT, R3, 0x2, !P3 ;  /* 0x000000020300780c */ /* 0x000fe20005f21670 */
[-C--:B------:R-:W-:Y:S01]  /*85f0*/  FMUL R91, R91, R0.reuse ;  /* 0x000000005b5b7220 */ /* 0x080fe20000400000 */
[----:B------:R-:W-:Y:S01]  /*8600*/  ISETP.LT.OR P0, PT, R3, 0x1, !P3 ;  /* 0x000000010300780c */ /* 0x000fe20005f01670 */
[-C--:B------:R-:W-:Y:S01]  /*8610*/  FMUL R92, R92, R0.reuse ;  /* 0x000000005c5c7220 */ /* 0x080fe20000400000 */
[----:B------:R-:W-:Y:S01]  /*8620*/  F2FP.SATFINITE.E4M3.F32.PACK_AB_MERGE_C R89, RZ, R89, RZ ;  /* 0x00000059ff59723e */ /* 0x000fe200048070ff */
[----:B------:R-:W-:Y:S01]  /*8630*/  FMUL R93, R93, R0 ;  /* 0x000000005d5d7220 */ /* 0x000fe20000400000 */
[----:B------:R-:W-:Y:S01]  /*8640*/  F2FP.SATFINITE.E4M3.F32.PACK_AB_MERGE_C R5, RZ, R88, RZ ;  /* 0x00000058ff05723e */ /* 0x000fe200048070ff */
[-C--:B------:R-:W-:Y:S01]  /*8650*/  FMUL R94, R94, R0.reuse ;  /* 0x000000005e5e7220 */ /* 0x080fe20000400000 */
[----:B------:R-:W-:Y:S01]  /*8660*/  ISETP.LT.OR P4, PT, R3, 0x2, !P2 ;  /* 0x000000020300780c */ /* 0x000fe20005781670 */
[-C--:B------:R-:W-:Y:S01]  /*8670*/  FMUL R95, R95, R0.reuse ;  /* 0x000000005f5f7220 */ /* 0x080fe20000400000 */
[C---:B------:R-:W-:Y:S01]  /*8680*/  ISETP.LT.OR P5, PT, R3.reuse, 0x9, !P3 ;  /* 0x000000090300780c */ /* 0x040fe20005fa1670 */
[-C--:B------:R-:W-:Y:S01]  /*8690*/  FMUL R96, R96, R0.reuse ;  /* 0x0000000060607220 */ /* 0x080fe20000400000 */
[C---:B------:R-:W-:Y:S01]  /*86a0*/  ISETP.LT.OR P6, PT, R3.reuse, 0xa, !P3 ;  /* 0x0000000a0300780c */ /* 0x040fe20005fc1670 */
[----:B------:R-:W-:Y:S01]  /*86b0*/  @!P1 STG.E.U8 desc[UR12][R14.64+0x1], R89 ;  /* 0x000001590e009986 */ /* 0x000fe2000c10110c */
[----:B------:R-:W-:Y:S01]  /*86c0*/  ISETP.LT.OR P1, PT, R3, 0x1, !P2 ;  /* 0x000000010300780c */ /* 0x000fe20005721670 */
[-C--:B------:R-:W-:Y:S01]  /*86d0*/  FMUL R97, R97, R0.reuse ;  /* 0x0000000061617220 */ /* 0x080fe20000400000 */
[----:B------:R-:W-:Y:S01]  /*86e0*/  F2FP.SATFINITE.E4M3.F32.PACK_AB_MERGE_C R91, RZ, R91, RZ ;  /* 0x0000005bff5b723e */ /* 0x000fe200048070ff */
[----:B------:R0:W-:Y:S01]  /*86f0*/  @!P0 STG.E.U8 desc[UR12][R14.64], R5 ;  /* 0x000000050e008986 */ /* 0x0001e2000c10110c */
[----:B------:R-:W-:Y:S01]  /*8700*/  ISETP.LT.OR P0, PT, R3, 0x9, !P2 ;  /* 0x000000090300780c */ /* 0x000fe20005701670 */
[----:B------:R-:W-:Y:S01]  /*8710*/  FMUL R98, R98, R0 ;  /* 0x0000000062627220 */ /* 0x000fe20000400000 */
[----:B------:R-:W-:Y:S01]  /*8720*/  F2FP.SATFINITE.E4M3.F32.PACK_AB_MERGE_C R7, RZ, R92, RZ ;  /* 0x0000005cff07723e */ /* 0x000fe200048070ff */
[----:B------:R-:W-:Y:S01]  /*8730*/  @!P4 STG.E.U8 desc[UR12][R12.64+0x1], R91 ;  /* 0x0000015b0c00c986 */ /* 0x000fe2000c10110c */
[----:B------:R-:W-:Y:S01]  /*8740*/  F2FP.SATFINITE.E4M3.F32.PACK_AB_MERGE_C R93, RZ, R93, RZ ;  /* 0x0000005dff5d723e */ /* 0x000fe200048070ff */
[----:B------:R-:W-:Y:S01]  /*8750*/  FMUL R99, R99, R0 ;  /* 0x0000000063637220 */ /* 0x000fe20000400000 */
[----:B------:R-:W-:Y:S01]  /*8760*/  F2FP.SATFINITE.E4M3.F32.PACK_AB_MERGE_C R17, RZ, R94, RZ ;  /* 0x0000005eff11723e */ /* 0x000fe200048070ff */
[-C--:B------:R-:W-:Y:S01]  /*8770*/  FMUL R100, R100, R0.reuse ;  /* 0x0000000064647220 */ /* 0x080fe20000400000 */
[----:B------:R-:W-:Y:S01]  /*8780*/  ISETP.LT.OR P4, PT, R3, 0x12, !P3 ;  /* 0x000000120300780c */ /* 0x000fe20005f81670 */
[-C--:B------:R-:W-:Y:S01]  /*8790*/  FMUL R101, R101, R0.reuse ;  /* 0x0000000065657220 */ /* 0x080fe20000400000 */
[----:B------:R-:W-:Y:S01]  /*87a0*/  F2FP.SATFINITE.E4M3.F32.PACK_AB_MERGE_C R95, RZ, R95, RZ ;  /* 0x0000005fff5f723e */ /* 0x000fe200048070ff */
[----:B------:R-:W-:Y:S01]  /*87b0*/  FMUL R102, R102, R0 ;  /* 0x0000000066667220 */ /* 0x000fe20000400000 */
[----:B0-----:R-:W-:Y:S01]  /*87c0*/  F2FP.SATFINITE.E4M3.F32.PACK_AB_MERGE_C R5, RZ, R90, RZ ;  /* 0x0000005aff05723e */ /* 0x001fe200048070ff */
[-C--:B------:R-:W-:Y:S01]  /*87d0*/  FMUL R103, R103, R0.reuse ;  /* 0x0000000067677220 */ /* 0x080fe20000400000 */
[----:B------:R-:W-:Y:S01]  /*87e0*/  F2FP.SATFINITE.E4M3.F32.PACK_AB_MERGE_C R97, RZ, R97, RZ ;  /* 0x00000061ff61723e */ /* 0x000fe200048070ff */
[-C--:B------:R-:W-:Y:S01]  /*87f0*/  FMUL R104, R104, R0.reuse ;  /* 0x0000000068687220 */ /* 0x080fe20000400000 */
[----:B------:R-:W-:Y:S01]  /*8800*/  F2FP.SATFINITE.E4M3.F32.PACK_AB_MERGE_C R99, RZ, R99, RZ ;  /* 0x00000063ff63723e */ /* 0x000fe200048070ff */
[----:B------:R0:W-:Y:S01]  /*8810*/  @!P1 STG.E.U8 desc[UR12][R12.64], R5 ;  /* 0x000000050c009986 */ /* 0x0001e2000c10110c */
[----:B------:R-:W-:Y:S01]  /*8820*/  ISETP.LT.OR P1, PT, R3, 0xa, !P2 ;  /* 0x0000000a0300780c */ /* 0x000fe20005721670 */
[-C--:B------:R-:W-:Y:S01]  /*8830*/  FMUL R105, R105, R0.reuse ;  /* 0x0000000069697220 */ /* 0x080fe20000400000 */
[----:B------:R-:W-:Y:S01]  /*8840*/  F2FP.SATFINITE.E4M3.F32.PACK_AB_MERGE_C R101, RZ, R101, RZ ;  /* 0x00000065ff65723e */ /* 0x000fe200048070ff */
[----:B------:R1:W-:Y:S01]  /*8850*/  @!P5 STG.E.U8 desc[UR12][R14.64+0x8], R7 ;  /* 0x000008070e00d986 */ /* 0x0003e2000c10110c */
[C---:B------:R-:W-:Y:S01]  /*8860*/  ISETP.LT.OR P5, PT, R3.reuse, 0x11, !P2 ;  /* 0x000000110300780c */ /* 0x040fe200057a1670 */
[-C--:B------:R-:W-:Y:S01]  /*8870*/  FMUL R106, R106, R0.reuse ;  /* 0x000000006a6a7220 */ /* 0x080fe20000400000 */
[----:B------:R-:W-:Y:S01]  /*8880*/  F2FP.SATFINITE.E4M3.F32.PACK_AB_MERGE_C R103, RZ, R103, RZ ;  /* 0x00000067ff67723e */ /* 0x000fe200048070ff */
[----:B------:R-:W-:Y:S01]  /*8890*/  @!P6 STG.E.U8 desc[UR12][R14.64+0x9], R93 ;  /* 0x0000095d0e00e986 */ /* 0x000fe2000c10110c */
[----:B------:R-:W-:Y:S01]  /*88a0*/  ISETP.LT.OR P6, PT, R3, 0x12, !P2 ;  /* 0x000000120300780c */ /* 0x000fe200057c1670 */
[-C--:B------:R-:W-:Y:S01]  /*88b0*/  FMUL R107, R107, R0.reuse ;  /* 0x000000006b6b7220 */ /* 0x080fe20000400000 */
[-C--:B------:R-:W-:Y:S01]  /*88c0*/  FMUL R108, R108, R0.reuse ;  /* 0x000000006c6c7220 */ /* 0x080fe20000400000 */
[----:B------:R2:W-:Y:S01]  /*88d0*/  @!P0 STG.E.U8 desc[UR12][R12.64+0x8], R17 ;  /* 0x000008110c008986 */ /* 0x0005e2000c10110c */
[----:B------:R-:W-:Y:S01]  /*88e0*/  ISETP.LT.OR P0, PT, R3, 0x11, !P3 ;  /* 0x000000110300780c */ /* 0x000fe20005f01670 */
[----:B------:R-:W-:Y:S01]  /*88f0*/  FMUL R109, R109, R0 ;  /* 0x000000006d6d7220 */ /* 0x000fe20000400000 */
[----:B0-----:R-:W-:Y:S01]  /*8900*/  F2FP.SATFINITE.E4M3.F32.PACK_AB_MERGE_C R5, RZ, R96, RZ ;  /* 0x00000060ff05723e */ /* 0x001fe200048070ff */
[----:B------:R-:W-:Y:S01]  /*8910*/  @!P1 STG.E.U8 desc[UR12][R12.64+0x9], R95 ;  /* 0x0000095f0c009986 */ /* 0x000fe2000c10110c */
[----:B-1----:R-:W-:Y:S01]  /*8920*/  F2FP.SATFINITE.E4M3.F32.PACK_AB_MERGE_C R7, RZ, R98, RZ ;  /* 0x00000062ff07723e */ /* 0x002fe200048070ff */
[-C--:B------:R-:W-:Y:S01]  /*8930*/  FMUL R110, R110, R0.reuse ;  /* 0x000000006e6e7220 */ /* 0x080fe20000400000 */
[C---:B------:R-:W-:Y:S01]  /*8940*/  ISETP.LT.OR P1, PT, R3.reuse, 0x19, !P3 ;  /* 0x000000190300780c */ /* 0x040fe20005f21670 */
[----:B------:R-:W-:Y:S01]  /*8950*/  @!P4 STG.E.U8 desc[UR12][R14.64+0x11], R97 ;  /* 0x000011610e00c986 */ /* 0x000fe2000c10110c */
[----:B------:R-:W-:Y:S01]  /*8960*/  ISETP.LT.OR P4, PT, R3, 0x1a, !P3 ;  /* 0x0000001a0300780c */ /* 0x000fe20005f81670 */
[-C--:B------:R-:W-:Y:S01]  /*8970*/  FMUL R111, R111, R0.reuse ;  /* 0x000000006f6f7220 */ /* 0x080fe20000400000 */
[----:B------:R-:W-:Y:S01]  /*8980*/  F2FP.SATFINITE.E4M3.F32.PACK_AB_MERGE_C R105, RZ, R105, RZ ;  /* 0x00000069ff69723e */ /* 0x000fe200048070ff */
[----:B------:R-:W-:Y:S01]  /*8990*/  FMUL R112, R112, R0 ;  /* 0x0000000070707220 */ /* 0x000fe20000400000 */
[----:B--2---:R-:W-:Y:S01]  /*89a0*/  F2FP.SATFINITE.E4M3.F32.PACK_AB_MERGE_C R17, RZ, R104, RZ ;  /* 0x00000068ff11723e */ /* 0x004fe200048070ff */
        /* <DEDUP_REMOVED lines=10> */
[----:B------:R-:W-:Y:S01]  /*8a50*/  FMUL R115, R115, R0 ;  /* 0x0000000073737220 */ /* 0x000fe20000400000 */
[----:B------:R-:W-:Y:S01]  /*8a60*/  F2FP.SATFINITE.E4M3.F32.PACK_AB_MERGE_C R111, RZ, R111, RZ ;  /* 0x0000006fff6f723e */ /* 0x000fe200048070ff */
[----:B------:R-:W-:Y:S01]  /*8a70*/  @!P4 STG.E.U8 desc[UR12][R14.64+0x19], R101 ;  /* 0x000019650e00c986 */ /* 0x000fe2000c10110c */
[----:B0-----:R-:W-:Y:S01]  /*8a80*/  F2FP.SATFINITE.E4M3.F32.PACK_AB_MERGE_C R5, RZ, R100, RZ ;  /* 0x00000064ff05723e */ /* 0x001fe200048070ff */
[-C--:B------:R-:W-:Y:S01]  /*8a90*/  FMUL R116, R116, R0.reuse ;  /* 0x0000000074747220 */ /* 0x080fe20000400000 */
[----:B------:R-:W-:Y:S01]  /*8aa0*/  ISETP.LT.OR P4, PT, R3, 0x22, !P2 ;  /* 0x000000220300780c */ /* 0x000fe20005781670 */
[----:B------:R-:W-:Y:S01]  /*8ab0*/  FMUL R117, R117, R0 ;  /* 0x0000000075757220 */ /* 0x000fe20000400000 */
[----:B-1----:R-:W-:Y:S01]  /*8ac0*/  F2FP.SATFINITE.E4M3.F32.PACK_AB_MERGE_C R7, RZ, R102, RZ ;  /* 0x00000066ff07723e */ /* 0x002fe200048070ff */
[----:B------:R0:W-:Y:S01]  /*8ad0*/  @!P1 STG.E.U8 desc[UR12][R14.64+0x18], R5 ;  /* 0x000018050e009986 */ /* 0x0001e2000c10110c */
[C---:B------:R-:W-:Y:S01]  /*8ae0*/  ISETP.LT.OR P1, PT, R3.reuse, 0x22, !P3 ;  /* 0x000000220300780c */ /* 0x040fe20005f21670 */
[-C--:B------:R-:W-:Y:S01]  /*8af0*/  FMUL R118, R118, R0.reuse ;  /* 0x0000000076767220 */ /* 0x080fe20000400000 */
[----:B------:R-:W-:Y:S01]  /*8b00*/  F2FP.SATFINITE.E4M3.F32.PACK_AB_MERGE_C R113, RZ, R113, RZ ;  /* 0x00000071ff71723e */ /* 0x000fe200048070ff */
[----:B------:R1:W-:Y:S01]  /*8b10*/  @!P5 STG.E.U8 desc[UR12][R12.64+0x18], R7 ;  /* 0x000018070c00d986 */ /* 0x0003e2000c10110c */
[----:B------:R-:W-:Y:S01]  /*8b20*/  ISETP.LT.OR P5, PT, R3, 0x29, !P3 ;  /* 0x000000290300780c */ /* 0x000fe20005fa1670 */
[-C--:B------:R-:W-:Y:S01]  /*8b30*/  FMUL R119, R119, R0.reuse ;  /* 0x0000000077777220 */ /* 0x080fe20000400000 */
[----:B------:R-:W-:Y:S01]  /*8b40*/  F2FP.SATFINITE.E4M3.F32.PACK_AB_MERGE_C R115, RZ, R115, RZ ;  /* 0x00000073ff73723e */ /* 0x000fe200048070ff */
[----:B------:R-:W-:Y:S01]  /*8b50*/  @!P6 STG.E.U8 desc[UR12][R12.64+0x19], R103 ;  /* 0x000019670c00e986 */ /* 0x000fe2000c10110c */
[C---:B------:R-:W-:Y:S01]  /*8b60*/  ISETP.LT.OR P6, PT, R3.reuse, 0x2a, !P3 ;  /* 0x0000002a0300780c */ /* 0x040fe20005fc1670 */
[-C--:B------:R-:W-:Y:S01]  /*8b70*/  FMUL R120, R120, R0.reuse ;  /* 0x0000000078787220 */ /* 0x080fe20000400000 */
[----:B------:R-:W-:Y:S01]  /*8b80*/  F2FP.SATFINITE.E4M3.F32.PACK_AB_MERGE_C R117, RZ, R117, RZ ;  /* 0x00000075ff75723e */ /* 0x000fe200048070ff */
        /* <DEDUP_REMOVED lines=25> */
[----:B------:R-:W-:Y:S01]  /*8d20*/  FMUL R128, R128, R0 ;  /* 0x0000000080807220 */ /* 0x000fe20000400000 */
[----:B0-----:R-:W-:Y:S01]  /*8d30*/  F2FP.SATFINITE.E4M3.F32.PACK_AB_MERGE_C R5, RZ, R110, RZ ;  /* 0x0000006eff05723e */ /* 0x001fe200048070ff */
[----:B------:R-:W-:Y:S01]  /*8d40*/  @!P4 STG.E.U8 desc[UR12][R12.64+0x29], R111 ;  /* 0x0000296f0c00c986 */ /* 0x000fe2000c10110c */
        /* <DEDUP_REMOVED lines=88> */
[C---:B------:R-:W-:Y:S01]  /*92d0*/  ISETP.LT.OR P4, PT, R3.reuse, 0x61, !P3 ;  /* 0x000000610300780c */ /* 0x040fe20005f81670 */
[----:B------:R-:W-:Y:S01]  /*92e0*/  FMUL R26, R26, R0 ;  /* 0x000000001a1a7220 */ /* 0x000fe20000400000 */
[----:B-1----:R-:W-:Y:S01]  /*92f0*/  F2FP.SATFINITE.E4M3.F32.PACK_AB_MERGE_C R7, RZ, R132, RZ ;  /* 0x00000084ff07723e */ /* 0x002fe200048070ff */
[----:B------:R0:W-:Y:S01]  /*9300*/  @!P1 STG.E.U8 desc[UR12][R12.64+0x50], R5 ;  /* 0x000050050c009986 */ /* 0x0001e2000c10110c */
[----:B------:R-:W-:Y:S01]  /*9310*/  ISETP.LT.OR P1, PT, R3, 0x5a, !P2 ;  /* 0x0000005a0300780c */ /* 0x000fe20005721670 */
[-C--:B------:R-:W-:Y:S01]  /*9320*/  FMUL R27, R27, R0.reuse ;  /* 0x000000001b1b7220 */ /* 0x080fe20000400000 */
[----:B------:R-:W-:Y:S01]  /*9330*/  F2FP.SATFINITE.E4M3.F32.PACK_AB_MERGE_C R151, RZ, R151, RZ ;  /* 0x00000097ff97723e */ /* 0x000fe200048070ff */
[----:B------:R1:W-:Y:S01]  /*9340*/  @!P5 STG.E.U8 desc[UR12][R14.64+0x58], R7 ;  /* 0x000058070e00d986 */ /* 0x0003e2000c10110c */
[----:B------:R-:W-:Y:S01]  /*9350*/  ISETP.LT.OR P5, PT, R3, 0x62, !P3 ;  /* 0x000000620300780c */ /* 0x000fe20005fa1670 */
[-C--:B------:R-:W-:Y:S01]  /*9360*/  FMUL R28, R28, R0.reuse ;  /* 0x000000001c1c7220 */ /* 0x080fe20000400000 */
[-C--:B------:R-:W-:Y:S01]  /*9370*/  FMUL R29, R29, R0.reuse ;  /* 0x000000001d1d7220 */ /* 0x080fe20000400000 */
[----:B------:R-:W-:Y:S01]  /*9380*/  @!P6 STG.E.U8 desc[UR12][R14.64+0x59], R133 ;  /* 0x000059850e00e986 */ /* 0x000fe2000c10110c */
[----:B------:R-:W-:Y:S01]  /*9390*/  ISETP.LT.OR P6, PT, R3, 0x61, !P2 ;  /* 0x000000610300780c */ /* 0x000fe200057c1670 */
[----:B------:R-:W-:Y:S01]  /*93a0*/  FMUL R30, R30, R0 ;  /* 0x000000001e1e7220 */ /* 0x000fe20000400000 */
[----:B------:R-:W-:Y:S01]  /*93b0*/  F2FP.SATFINITE.E4M3.F32.PACK_AB_MERGE_C R25, RZ, R25, RZ ;  /* 0x00000019ff19723e */ /* 0x000fe200048070ff */
[----:B------:R2:W-:Y:S01]  /*93c0*/  @!P0 STG.E.U8 desc[UR12][R12.64+0x58], R17 ;  /* 0x000058110c008986 */ /* 0x0005e2000c10110c */
[----:B0-----:R-:W-:Y:S01]  /*93d0*/  F2FP.SATFINITE.E4M3.F32.PACK_AB_MERGE_C R5, RZ, R136, RZ ;  /* 0x00000088ff05723e */ /* 0x001fe200048070ff */
[----:B------:R-:W-:Y:S01]  /*93e0*/  FMUL R31, R31, R0 ;  /* 0x000000001f1f7220 */ /* 0x000fe20000400000 */
[C---:B------:R-:W-:Y:S01]  /*93f0*/  ISETP.LT.OR P0, PT, R3.reuse, 0x62, !P2 ;  /* 0x000000620300780c */ /* 0x040fe20005701670 */
[----:B------:R-:W-:Y:S01]  /*9400*/  @!P1 STG.E.U8 desc[UR12][R12.64+0x59], R135 ;  /* 0x000059870c009986 */ /* 0x000fe2000c10110c */
[----:B-1----:R-:W-:Y:S01]  /*9410*/  F2FP.SATFINITE.E4M3.F32.PACK_AB_MERGE_C R7, RZ, R138, RZ ;  /* 0x0000008aff07723e */ /* 0x002fe200048070ff */
[-C--:B------:R-:W-:Y:S01]  /*9420*/  FMUL R32, R32, R0.reuse ;  /* 0x0000000020207220 */ /* 0x080fe20000400000 */
[C---:B------:R-:W-:Y:S01]  /*9430*/  ISETP.LT.OR P1, PT, R3.reuse, 0x71, !P3 ;  /* 0x000000710300780c */ /* 0x040fe20005f21670 */
[----:B------:R0:W-:Y:S01]  /*9440*/  @!P4 STG.E.U8 desc[UR12][R14.64+0x60], R5 ;  /* 0x000060050e00c986 */ /* 0x0001e2000c10110c */
[----:B------:R-:W-:Y:S01]  /*9450*/  ISETP.LT.OR P4, PT, R3, 0x69, !P3 ;  /* 0x000000690300780c */ /* 0x000fe20005f81670 */
[-C--:B------:R-:W-:Y:S01]  /*9460*/  FMUL R33, R33, R0.reuse ;  /* 0x0000000021217220 */ /* 0x080fe20000400000 */
[----:B------:R-:W-:Y:S01]  /*9470*/  F2FP.SATFINITE.E4M3.F32.PACK_AB_MERGE_C R27, RZ, R27, RZ ;  /* 0x0000001bff1b723e */ /* 0x000fe200048070ff */
[----:B------:R-:W-:Y:S01]  /*9480*/  @!P5 STG.E.U8 desc[UR12][R14.64+0x61], R137 ;  /* 0x000061890e00d986 */ /* 0x000fe2000c10110c */
[C---:B------:R-:W-:Y:S01]  /*9490*/  ISETP.LT.OR P5, PT, R3.reuse, 0x6a, !P3 ;  /* 0x0000006a0300780c */ /* 0x040fe20005fa1670 */
[----:B------:R-:W-:Y:S01]  /*94a0*/  FMUL R34, R34, R0 ;  /* 0x0000000022227220 */ /* 0x000fe20000400000 */
[----:B--2---:R-:W-:Y:S01]  /*94b0*/  F2FP.SATFINITE.E4M3.F32.PACK_AB_MERGE_C R17, RZ, R144, RZ ;  /* 0x00000090ff11723e */ /* 0x004fe200048070ff */
[----:B------:R1:W-:Y:S01]  /*94c0*/  @!P6 STG.E.U8 desc[UR12][R12.64+0x60], R7 ;  /* 0x000060070c00e986 */ /* 0x0003e2000c10110c */
[----:B------:R-:W-:Y:S01]  /*94d0*/  ISETP.LT.OR P6, PT, R3, 0x69, !P2 ;  /* 0x000000690300780c */ /* 0x000fe200057c1670 */
[----:B------:R-:W-:Y:S01]  /*94e0*/  FMUL R35, R35, R0 ;  /* 0x0000000023237220 */ /* 0x000fe20000400000 */
[----:B------:R-:W-:Y:S01]  /*94f0*/  F2FP.SATFINITE.E4M3.F32.PACK_AB_MERGE_C R29, RZ, R29, RZ ;  /* 0x0000001dff1d723e */ /* 0x000fe200048070ff */
[----:B------:R-:W-:Y:S01]  /*9500*/  @!P0 STG.E.U8 desc[UR12][R12.64+0x61], R139 ;  /* 0x0000618b0c008986 */ /* 0x000fe2000c10110c */
[----:B0-----:R-:W-:Y:S01]  /*9510*/  F2FP.SATFINITE.E4M3.F32.PACK_AB_MERGE_C R5, RZ, R140, RZ ;  /* 0x0000008cff05723e */ /* 0x001fe200048070ff */
[-C--:B------:R-:W-:Y:S01]  /*9520*/  FMUL R36, R36, R0.reuse ;  /* 0x0000000024247220 */ /* 0x080fe20000400000 */
[----:B------:R-:W-:Y:S01]  /*9530*/  ISETP.LT.OR P0, PT, R3, 0x6a, !P2 ;  /* 0x0000006a0300780c */ /* 0x000fe20005701670 */
[-C--:B------:R-:W-:Y:S01]  /*9540*/  FMUL R37, R37, R0.reuse ;  /* 0x0000000025257220 */ /* 0x080fe20000400000 */
[----:B------:R-:W-:Y:S01]  /*9550*/  F2FP.SATFINITE.E4M3.F32.PACK_AB_MERGE_C R31, RZ, R31, RZ ;  /* 0x0000001fff1f723e */ /* 0x000fe200048070ff */
[----:B------:R0:W-:Y:S01]  /*9560*/  @!P4 STG.E.U8 desc[UR12][R14.64+0x68], R5 ;  /* 0x000068050e00c986 */ /* 0x0001e2000c10110c */
[C---:B------:R-:W-:Y:S01]  /*9570*/  ISETP.LT.OR P4, PT, R3.reuse, 0x72, !P3 ;  /* 0x000000720300780c */ /* 0x040fe20005f81670 */
[----:B------:R-:W-:Y:S01]  /*9580*/  FMUL R38, R38, R0 ;  /* 0x0000000026267220 */ /* 0x000fe20000400000 */
[----:B-1----:R-:W-:Y:S01]  /*9590*/  F2FP.SATFINITE.E4M3.F32.PACK_AB_MERGE_C R7, RZ, R142, RZ ;  /* 0x0000008eff07723e */ /* 0x002fe200048070ff */
        /* <DEDUP_REMOVED lines=9> */
[----:B0-----:R-:W-:Y:S01]  /*9630*/  F2FP.SATFINITE.E4M3.F32.PACK_AB_MERGE_C R5, RZ, R146, RZ ;  /* 0x00000092ff05723e */ /* 0x001fe200048070ff */
[-C--:B------:R-:W-:Y:S01]  /*9640*/  FMUL R41, R41, R0.reuse ;  /* 0x0000000029297220 */ /* 0x080fe20000400000 */
[C---:B------:R-:W-:Y:S01]  /*9650*/  ISETP.GE.AND P0, PT, R16.reuse, 0x49, PT ;  /* 0x000000491000780c */ /* 0x040fe20003f06270 */
[----:B------:R0:W-:Y:S01]  /*9660*/  @!P1 STG.E.U8 desc[UR12][R14.64+0x70], R17 ;  /* 0x000070110e009986 */ /* 0x0001e2000c10110c */
[----:B------:R-:W-:Y:S01]  /*9670*/  ISETP.GE.AND P1, PT, R16, 0x41, PT ;  /* 0x000000411000780c */ /* 0x000fe20003f26270 */
[-C--:B------:R-:W-:Y:S01]  /*9680*/  FMUL R42, R42, R0.reuse ;  /* 0x000000002a2a7220 */ /* 0x080fe20000400000 */
[----:B------:R-:W-:Y:S01]  /*9690*/  F2FP.SATFINITE.E4M3.F32.PACK_AB_MERGE_C R37, RZ, R37, RZ ;  /* 0x00000025ff25723e */ /* 0x000fe200048070ff */
[----:B------:R-:W-:Y:S01]  /*96a0*/  @!P4 STG.E.U8 desc[UR12][R14.64+0x71], R145 ;  /* 0x000071910e00c986 */ /* 0x000fe2000c10110c */
[----:B------:R-:W-:Y:S01]  /*96b0*/  ISETP.LT.OR P4, PT, R3, 0x79, !P3 ;  /* 0x000000790300780c */ /* 0x000fe20005f81670 */
[-C--:B------:R-:W-:Y:S01]  /*96c0*/  FMUL R43, R43, R0.reuse ;  /* 0x000000002b2b7220 */ /* 0x080fe20000400000 */
[C---:B------:R-:W-:Y:S01]  /*96d0*/  ISETP.LT.OR P3, PT, R3.reuse, 0x7a, !P3 ;  /* 0x0000007a0300780c */ /* 0x040fe20005f61670 */
[----:B------:R2:W-:Y:S01]  /*96e0*/  @!P5 STG.E.U8 desc[UR12][R12.64+0x70], R5 ;  /* 0x000070050c00d986 */ /* 0x0005e2000c10110c */
[C---:B------:R-:W-:Y:S01]  /*96f0*/  ISETP.LT.OR P5, PT, R3.reuse, 0x79, !P2 ;  /* 0x000000790300780c */ /* 0x040fe200057a1670 */
[-C--:B------:R-:W-:Y:S01]  /*9700*/  FMUL R44, R44, R0.reuse ;  /* 0x000000002c2c7220 */ /* 0x080fe20000400000 */
[C---:B------:R-:W-:Y:S01]  /*9710*/  ISETP.LT.OR P2, PT, R3.reuse, 0x7a, !P2 ;  /* 0x0000007a0300780c */ /* 0x040fe20005741670 */
[----:B------:R-:W-:Y:S01]  /*9720*/  @!P6 STG.E.U8 desc[UR12][R12.64+0x71], R147 ;  /* 0x000071930c00e986 */ /* 0x000fe2000c10110c */
[----:B------:R-:W-:Y:S01]  /*9730*/  ISETP.LT.OR P6, PT, R3, 0x1, !P1 ;  /* 0x000000010300780c */ /* 0x000fe20004fc1670 */
[----:B------:R-:W-:Y:S01]  /*9740*/  FMUL R45, R45, R0 ;  /* 0x000000002d2d7220 */ /* 0x000fe20000400000 */
[----:B-1----:R-:W-:Y:S01]  /*9750*/  F2FP.SATFINITE.E4M3.F32.PACK_AB_MERGE_C R7, RZ, R150, RZ ;  /* 0x00000096ff07723e */ /* 0x002fe200048070ff */
[----:B------:R-:W-:Y:S01]  /*9760*/  FMUL R46, R46, R0 ;  /* 0x000000002e2e7220 */ /* 0x000fe20000400000 */
[----:B0-----:R-:W-:Y:S01]  /*9770*/  F2FP.SATFINITE.E4M3.F32.PACK_AB_MERGE_C R17, RZ, R24, RZ ;  /* 0x00000018ff11723e */ /* 0x001fe200048070ff */
[----:B------:R-:W-:Y:S01]  /*9780*/  FMUL R47, R47, R0 ;  /* 0x000000002f2f7220 */ /* 0x000fe20000400000 */
[----:B------:R-:W-:Y:S01]  /*9790*/  F2FP.SATFINITE.E4M3.F32.PACK_AB_MERGE_C R39, RZ, R39, RZ ;  /* 0x00000027ff27723e */ /* 0x000fe200048070ff */
[----:B------:R-:W-:Y:S01]  /*97a0*/  @!P3 STG.E.U8 desc[UR12][R14.64+0x79], R149 ;  /* 0x000079950e00b986 */ /* 0x000fe2000c10110c */
[----:B--2---:R-:W-:Y:S01]  /*97b0*/  F2FP.SATFINITE.E4M3.F32.PACK_AB_MERGE_C R5, RZ, R148, RZ ;  /* 0x00000094ff05723e */ /* 0x004fe200048070ff */
[-C--:B------:R-:W-:Y:S01]  /*97c0*/  FMUL R48, R48, R0.reuse ;  /* 0x0000000030307220 */ /* 0x080fe20000400000 */
        /* <DEDUP_REMOVED lines=18> */
[----:B0-----:R-:W-:Y:S01]  /*98f0*/  F2FP.SATFINITE.E4M3.F32.PACK_AB_MERGE_C R5, RZ, R26, RZ ;  /* 0x0000001aff05723e */ /* 0x001fe200048070ff */
[-C--:B------:R-:W-:Y:S01]  /*9900*/  FMUL R54, R54, R0.reuse ;  /* 0x0000000036367220 */ /* 0x080fe20000400000 */
[----:B------:R-:W-:Y:S01]  /*9910*/  F2FP.SATFINITE.E4M3.F32.PACK_AB_MERGE_C R49, RZ, R49, RZ ;  /* 0x00000031ff31723e */ /* 0x000fe200048070ff */
[----:B------:R-:W-:Y:S01]  /*9920*/  @!P2 STG.E.U8 desc[UR12][R10.64+0x1], R25 ;  /* 0x000001190a00a986 */ /* 0x000fe2000c10110c */
[----:B------:R-:W-:Y:S01]  /*9930*/  ISETP.LT.OR P2, PT, R3, 0x11, !P0 ;  /* 0x000000110300780c */ /* 0x000fe20004741670 */
[----:B------:R-:W-:Y:S01]  /*9940*/  FMUL R55, R55, R0 ;  /* 0x0000000037377220 */ /* 0x000fe20000400000 */
[----:B-1----:R-:W-:Y:S01]  /*9950*/  F2FP.SATFINITE.E4M3.F32.PACK_AB_MERGE_C R7, RZ, R28, RZ ;  /* 0x0000001cff07723e */ /* 0x002fe200048070ff */
[----:B------:R0:W-:Y:S01]  /*9960*/  @!P3 STG.E.U8 desc[UR12][R8.64], R5 ;  /* 0x000000050800b986 */ /* 0x0001e2000c10110c */
[C---:B------:R-:W-:Y:S01]  /*9970*/  ISETP.LT.OR P3, PT, R3.reuse, 0x9, !P0 ;  /* 0x000000090300780c */ /* 0x040fe20004761670 */
[----:B------:R-:W-:Y:S01]  /*9980*/  FMUL R56, R56, R0 ;  /* 0x0000000038387220 */ /* 0x000fe20000400000 */
        /* <DEDUP_REMOVED lines=86> */
[----:B------:R-:W-:Y:S01]  /*9ef0*/  FMUL R80, R80, R0 ;  /* 0x0000000050507220 */ /* 0x000fe20000400000 */
[----:B--2---:R-:W-:Y:S01]  /*9f00*/  F2FP.SATFINITE.E4M3.F32.PACK_AB_MERGE_C R13, RZ, R54, RZ ;  /* 0x00000036ff0d723e */ /* 0x004fe200048070ff */
[-C--:B------:R-:W-:Y:S01]  /*9f10*/  FMUL R81, R81, R0.reuse ;  /* 0x0000000051517220 */ /* 0x080fe20000400000 */
        /* <DEDUP_REMOVED lines=14> */
[C---:B------:R-:W-:Y:S01]  /*a000*/  ISETP.LT.OR P4, PT, R3.reuse, 0x42, !P1 ;  /* 0x000000420300780c */ /* 0x040fe20004f81670 */
[----:B------:R-:W-:Y:S01]  /*a010*/  FMUL R86, R86, R0 ;  /* 0x0000000056567220 */ /* 0x000fe20000400000 */
[----:B-1----:R-:W-:Y:S01]  /*a020*/  F2FP.SATFINITE.E4M3.F32.PACK_AB_MERGE_C R7, RZ, R52, RZ ;  /* 0x00000034ff07723e */ /* 0x002fe200048070ff */
[----:B------:R0:W-:Y:S01]  /*a030*/  @!P3 STG.E.U8 desc[UR12][R8.64+0x30], R5 ;  /* 0x000030050800b986 */ /* 0x0001e2000c10110c */
[----:B------:R-:W-:Y:S01]  /*a040*/  ISETP.LT.OR P3, PT, R3, 0x3a, !P0 ;  /* 0x0000003a0300780c */ /* 0x000fe20004761670 */
[----:B------:R-:W-:Y:S01]  /*a050*/  FMUL R0, R87, R0 ;  /* 0x0000000057007220 */ /* 0x000fe20000400000 */
[----:B------:R-:W-:Y:S01]  /*a060*/  F2FP.SATFINITE.E4M3.F32.PACK_AB_MERGE_C R81, RZ, R81, RZ ;  /* 0x00000051ff51723e */ /* 0x000fe200048070ff */
[----:B------:R1:W-:Y:S01]  /*a070*/  @!P5 STG.E.U8 desc[UR12][R10.64+0x38], R7 ;  /* 0x000038070a00d986 */ /* 0x0003e2000c10110c */
[----:B------:R-:W-:-:S02]  /*a080*/  ISETP.LT.OR P5, PT, R3, 0x41, !P0 ;  /* 0x000000410300780c */ /* 0x000fc400047a1670 */
[----:B------:R-:W-:Y:S01]  /*a090*/  F2FP.SATFINITE.E4M3.F32.PACK_AB_MERGE_C R83, RZ, R83, RZ ;  /* 0x00000053ff53723e */ /* 0x000fe200048070ff */
[----:B------:R-:W-:Y:S01]  /*a0a0*/  @!P6 STG.E.U8 desc[UR12][R10.64+0x39], R53 ;  /* 0x000039350a00e986 */ /* 0x000fe2000c10110c */
[C---:B------:R-:W-:Y:S02]  /*a0b0*/  ISETP.LT.OR P6, PT, R3.reuse, 0x42, !P0 ;  /* 0x000000420300780c */ /* 0x040fe400047c1670 */
[----:B------:R-:W-:Y:S01]  /*a0c0*/  F2FP.SATFINITE.E4M3.F32.PACK_AB_MERGE_C R85, RZ, R85, RZ ;  /* 0x00000055ff55723e */ /* 0x000fe200048070ff */
[----:B------:R2:W-:Y:S01]  /*a0d0*/  @!P2 STG.E.U8 desc[UR12][R8.64+0x38], R13 ;  /* 0x0000380d0800a986 */ /* 0x0005e2000c10110c */
[----:B------:R-:W-:Y:S02]  /*a0e0*/  ISETP.LT.OR P2, PT, R3, 0x41, !P1 ;  /* 0x000000410300780c */ /* 0x000fe40004f41670 */
[----:B0-----:R-:W-:Y:S01]  /*a0f0*/  F2FP.SATFINITE.E4M3.F32.PACK_AB_MERGE_C R5, RZ, R56, RZ ;  /* 0x00000038ff05723e */ /* 0x001fe200048070ff */
[----:B------:R-:W-:Y:S01]  /*a100*/  @!P3 STG.E.U8 desc[UR12][R8.64+0x39], R55 ;  /* 0x000039370800b986 */ /* 0x000fe2000c10110c */
[----:B-1----:R-:W-:-:S02]  /*a110*/  F2FP.SATFINITE.E4M3.F32.PACK_AB_MERGE_C R7, RZ, R58, RZ ;  /* 0x0000003aff07723e */ /* 0x002fc400048070ff */
[C---:B------:R-:W-:Y:S01]  /*a120*/  ISETP.LT.OR P3, PT, R3.reuse, 0x49, !P1 ;  /* 0x000000490300780c */ /* 0x040fe20004f61670 */
[----:B------:R-:W-:Y:S01]  /*a130*/  @!P4 STG.E.U8 desc[UR12][R10.64+0x41], R57 ;  /* 0x000041390a00c986 */ /* 0x000fe2000c10110c */
[----:B------:R-:W-:Y:S02]  /*a140*/  ISETP.LT.OR P4, PT, R3, 0x4a, !P1 ;  /* 0x0000004a0300780c */ /* 0x000fe40004f81670 */
[----:B--2---:R-:W-:-:S03]  /*a150*/  F2FP.SATFINITE.E4M3.F32.PACK_AB_MERGE_C R13, RZ, R64, RZ ;  /* 0x00000040ff0d723e */ /* 0x004fc600048070ff */
[----:B------:R0:W-:Y:S01]  /*a160*/  @!P2 STG.E.U8 desc[UR12][R10.64+0x40], R5 ;  /* 0x000040050a00a986 */ /* 0x0001e2000c10110c */
[----:B------:R-:W-:-:S03]  /*a170*/  ISETP.LT.OR P2, PT, R3, 0x51, !P1 ;  /* 0x000000510300780c */ /* 0x000fc60004f41670 */
[----:B------:R1:W-:Y:S01]  /*a180*/  @!P5 STG.E.U8 desc[UR12][R8.64+0x40], R7 ;  /* 0x000040070800d986 */ /* 0x0003e2000c10110c */
[----:B------:R-:W-:-:S03]  /*a190*/  ISETP.LT.OR P5, PT, R3, 0x49, !P0 ;  /* 0x000000490300780c */ /* 0x000fc600047a1670 */
[----:B------:R-:W-:Y:S01]  /*a1a0*/  @!P6 STG.E.U8 desc[UR12][R8.64+0x41], R59 ;  /* 0x0000413b0800e986 */ /* 0x000fe2000c10110c */
[C---:B------:R-:W-:Y:S02]  /*a1b0*/  ISETP.LT.OR P6, PT, R3.reuse, 0x4a, !P0 ;  /* 0x0000004a0300780c */ /* 0x040fe400047c1670 */
[----:B0-----:R-:W-:Y:S01]  /*a1c0*/  F2FP.SATFINITE.E4M3.F32.PACK_AB_MERGE_C R5, RZ, R60, RZ ;  /* 0x0000003cff05723e */ /* 0x001fe200048070ff */
[----:B------:R-:W-:Y:S01]  /*a1d0*/  @!P4 STG.E.U8 desc[UR12][R10.64+0x49], R61 ;  /* 0x0000493d0a00c986 */ /* 0x000fe2000c10110c */
[C---:B------:R-:W-:Y:S02]  /*a1e0*/  ISETP.LT.OR P4, PT, R3.reuse, 0x52, !P0 ;  /* 0x000000520300780c */ /* 0x040fe40004781670 */
[----:B-1----:R-:W-:Y:S01]  /*a1f0*/  F2FP.SATFINITE.E4M3.F32.PACK_AB_MERGE_C R7, RZ, R62, RZ ;  /* 0x0000003eff07723e */ /* 0x002fe200048070ff */
[----:B------:R0:W-:Y:S01]  /*a200*/  @!P3 STG.E.U8 desc[UR12][R10.64+0x48], R5 ;  /* 0x000048050a00b986 */ /* 0x0001e2000c10110c */
[----:B------:R-:W-:-:S03]  /*a210*/  ISETP.LT.OR P3, PT, R3, 0x52, !P1 ;  /* 0x000000520300780c */ /* 0x000fc60004f61670 */
[----:B------:R1:W-:Y:S01]  /*a220*/  @!P5 STG.E.U8 desc[UR12][R8.64+0x48], R7 ;  /* 0x000048070800d986 */ /* 0x0003e2000c10110c */
[----:B------:R-:W-:-:S03]  /*a230*/  ISETP.LT.OR P5, PT, R3, 0x59, !P1 ;  /* 0x000000590300780c */ /* 0x000fc60004fa1670 */
[----:B------:R-:W-:Y:S01]  /*a240*/  @!P6 STG.E.U8 desc[UR12][R8.64+0x49], R63 ;  /* 0x0000493f0800e986 */ /* 0x000fe2000c10110c */
[----:B------:R-:W-:-:S03]  /*a250*/  ISETP.LT.OR P6, PT, R3, 0x5a, !P1 ;  /* 0x0000005a0300780c */ /* 0x000fc60004fc1670 */
[----:B------:R2:W-:Y:S01]  /*a260*/  @!P2 STG.E.U8 desc[UR12][R10.64+0x50], R13 ;  /* 0x0000500d0a00a986 */ /* 0x0005e2000c10110c */
[C---:B------:R-:W-:Y:S02]  /*a270*/  ISETP.LT.OR P2, PT, R3.reuse, 0x51, !P0 ;  /* 0x000000510300780c */ /* 0x040fe40004741670 */
[----:B0-----:R-:W-:Y:S01]  /*a280*/  F2FP.SATFINITE.E4M3.F32.PACK_AB_MERGE_C R5, RZ, R66, RZ ;  /* 0x00000042ff05723e */ /* 0x001fe200048070ff */
[----:B------:R-:W-:Y:S01]  /*a290*/  @!P3 STG.E.U8 desc[UR12][R10.64+0x51], R65 ;  /* 0x000051410a00b986 */ /* 0x000fe2000c10110c */
[----:B-1----:R-:W-:Y:S02]  /*a2a0*/  F2FP.SATFINITE.E4M3.F32.PACK_AB_MERGE_C R7, RZ, R68, RZ ;  /* 0x00000044ff07723e */ /* 0x002fe400048070ff */
        /* <DEDUP_REMOVED lines=21> */
[----:B------:R-:W-:Y:S02]  /*a400*/  ISETP.LT.OR P6, PT, R3, 0x62, !P0 ;  /* 0x000000620300780c */ /* 0x000fe400047c1670 */
[----:B0-----:R-:W-:Y:S02]  /*a410*/  F2FP.SATFINITE.E4M3.F32.PACK_AB_MERGE_C R5, RZ, R76, RZ ;  /* 0x0000004cff05723e */ /* 0x001fe400048070ff */
[----:B-1----:R-:W-:Y:S02]  /*a420*/  F2FP.SATFINITE.E4M3.F32.PACK_AB_MERGE_C R7, RZ, R78, RZ ;  /* 0x0000004eff07723e */ /* 0x002fe400048070ff */
[----:B--2---:R-:W-:-:S07]  /*a430*/  F2FP.SATFINITE.E4M3.F32.PACK_AB_MERGE_C R13, RZ, R80, RZ ;  /* 0x00000050ff0d723e */ /* 0x004fce00048070ff */
[----:B------:R-:W-:Y:S01]  /*a440*/  @!P6 STG.E.U8 desc[UR12][R8.64+0x61], R75 ;  /* 0x0000614b0800e986 */ /* 0x000fe2000c10110c */
[----:B------:R-:W-:-:S03]  /*a450*/  ISETP.LT.OR P6, PT, R3, 0x71, !P1 ;  /* 0x000000710300780c */ /* 0x000fc60004fc1670 */
[----:B------:R0:W-:Y:S01]  /*a460*/  @!P2 STG.E.U8 desc[UR12][R10.64+0x68], R5 ;  /* 0x000068050a00a986 */ /* 0x0001e2000c10110c */
[----:B------:R-:W-:-:S03]  /*a470*/  ISETP.LT.OR P2, PT, R3, 0x72, !P1 ;  /* 0x000000720300780c */ /* 0x000fc60004f41670 */
[----:B------:R-:W-:Y:S01]  /*a480*/  @!P5 STG.E.U8 desc[UR12][R10.64+0x69], R77 ;  /* 0x0000694d0a00d986 */ /* 0x000fe2000c10110c */
[----:B------:R-:W-:-:S03]  /*a490*/  ISETP.LT.OR P5, PT, R3, 0x71, !P0 ;  /* 0x000000710300780c */ /* 0x000fc600047a1670 */
[----:B------:R1:W-:Y:S01]  /*a4a0*/  @!P3 STG.E.U8 desc[UR12][R8.64+0x68], R7 ;  /* 0x000068070800b986 */ /* 0x0003e2000c10110c */
[C---:B------:R-:W-:Y:S02]  /*a4b0*/  ISETP.LT.OR P3, PT, R3.reuse, 0x79, !P1 ;  /* 0x000000790300780c */ /* 0x040fe40004f61670 */
[C---:B------:R-:W-:Y:S01]  /*a4c0*/  ISETP.LT.OR P1, PT, R3.reuse, 0x7a, !P1 ;  /* 0x0000007a0300780c */ /* 0x040fe20004f21670 */
[----:B------:R-:W-:Y:S01]  /*a4d0*/  @!P4 STG.E.U8 desc[UR12][R8.64+0x69], R79 ;  /* 0x0000694f0800c986 */ /* 0x000fe2000c10110c */
[C---:B------:R-:W-:Y:S02]  /*a4e0*/  ISETP.LT.OR P4, PT, R3.reuse, 0x72, !P0 ;  /* 0x000000720300780c */ /* 0x040fe40004781670 */
[----:B0-----:R-:W-:Y:S01]  /*a4f0*/  F2FP.SATFINITE.E4M3.F32.PACK_AB_MERGE_C R5, RZ, R84, RZ ;  /* 0x00000054ff05723e */ /* 0x001fe200048070ff */
[----:B------:R0:W-:Y:S01]  /*a500*/  @!P6 STG.E.U8 desc[UR12][R10.64+0x70], R13 ;  /* 0x0000700d0a00e986 */ /* 0x0001e2000c10110c */
[C---:B------:R-:W-:Y:S02]  /*a510*/  ISETP.LT.OR P6, PT, R3.reuse, 0x79, !P0 ;  /* 0x000000790300780c */ /* 0x040fe400047c1670 */
[----:B------:R-:W-:Y:S01]  /*a520*/  ISETP.LT.OR P0, PT, R3, 0x7a, !P0 ;  /* 0x0000007a0300780c */ /* 0x000fe20004701670 */
[----:B------:R2:W-:Y:S01]  /*a530*/  @!P2 STG.E.U8 desc[UR12][R10.64+0x71], R81 ;  /* 0x000071510a00a986 */ /* 0x0005e2000c10110c */
[----:B------:R-:W-:-:S02]  /*a540*/  F2FP.SATFINITE.E4M3.F32.PACK_AB_MERGE_C R3, RZ, R82, RZ ;  /* 0x00000052ff03723e */ /* 0x000fc400048070ff */
[----:B-1----:R-:W-:-:S03]  /*a550*/  F2FP.SATFINITE.E4M3.F32.PACK_AB_MERGE_C R7, RZ, R86, RZ ;  /* 0x00000056ff07723e */ /* 0x002fc600048070ff */
[----:B------:R2:W-:Y:S01]  /*a560*/  @!P5 STG.E.U8 desc[UR12][R8.64+0x70], R3 ;  /* 0x000070030800d986 */ /* 0x0005e2000c10110c */
[----:B0-----:R-:W-:-:S03]  /*a570*/  F2FP.SATFINITE.E4M3.F32.PACK_AB_MERGE_C R13, RZ, R0, RZ ;  /* 0x00000000ff0d723e */ /* 0x001fc600048070ff */
[----:B------:R2:W-:Y:S04]  /*a580*/  @!P4 STG.E.U8 desc[UR12][R8.64+0x71], R83 ;  /* 0x000071530800c986 */ /* 0x0005e8000c10110c */
[----:B------:R2:W-:Y:S04]  /*a590*/  @!P3 STG.E.U8 desc[UR12][R10.64+0x78], R5 ;  /* 0x000078050a00b986 */ /* 0x0005e8000c10110c */
[----:B------:R2:W-:Y:S04]  /*a5a0*/  @!P1 STG.E.U8 desc[UR12][R10.64+0x79], R85 ;  /* 0x000079550a009986 */ /* 0x0005e8000c10110c */
[----:B------:R2:W-:Y:S01]  /*a5b0*/  @!P6 STG.E.U8 desc[UR12][R8.64+0x78], R7 ;  /* 0x000078070800e986 */ /* 0x0005e2000c10110c */
[----:B------:R-:W-:Y:S05]  /*a5c0*/  @P0 EXIT ;  /* 0x000000000000094d */ /* 0x000fea0003800000 */
[----:B------:R-:W-:Y:S01]  /*a5d0*/  STG.E.U8 desc[UR12][R8.64+0x79], R13 ;  /* 0x0000790d08007986 */ /* 0x000fe2000c10110c */
[----:B------:R-:W-:Y:S05]  /*a5e0*/  EXIT ;  /* 0x000000000000794d */ /* 0x000fea0003800000 */
.L_x_14:
[----:B------:R-:W-:-:S13]  /*a5f0*/  ISETP.NE.AND P0, PT, R7, RZ, PT ;  /* 0x000000ff0700720c */ /* 0x000fda0003f05270 */
[----:B------:R-:W-:Y:S05]  /*a600*/  @P0 EXIT ;  /* 0x000000000000094d */ /* 0x000fea0003800000 */
[----:B------:R-:W-:-:S13]  /*a610*/  ELECT P0, URZ, PT ;  /* 0x00000000003f782f */ /* 0x000fda0003800000 */
[----:B------:R-:W-:Y:S05]  /*a620*/  @!P0 BRA `(.L_x_285) ;  /* 0x0000000400c08947 */ /* 0x000fea0003800000 */
[----:B------:R-:W-:-:S13]  /*a630*/  ISETP.GE.AND P0, PT, R5, 0x1, PT ;  /* 0x000000010500780c */ /* 0x000fda0003f06270 */
[----:B------:R-:W-:Y:S05]  /*a640*/  @!P0 BRA `(.L_x_285) ;  /* 0x0000000400b88947 */ /* 0x000fea0003800000 */
[----:B------:R-:W0:Y:S01]  /*a650*/  S2R R15, SR_CgaCtaId ;  /* 0x00000000000f7919 */ /* 0x000e220000008800 */
[----:B------:R-:W-:Y:S01]  /*a660*/  IMAD.SHL.U32 R20, R12, 0x80, RZ ;  /* 0x000000800c147824 */ /* 0x000fe200078e00ff */
[----:B------:R-:W-:Y:S01]  /*a670*/  ULDC UR4, c[0x0][0x384] ;  /* 0x0000e10000047ab9 */ /* 0x000fe20000000800 */
[----:B------:R-:W-:Y:S01]  /*a680*/  LOP3.LUT P0, RZ, R11, 0x1f, RZ, 0xc0, !PT ;  /* 0x0000001f0bff7812 */ /* 0x000fe2000780c0ff */
[----:B------:R-:W-:Y:S01]  /*a690*/  ULDC UR5, c[0x0][0x388] ;  /* 0x0000e20000057ab9 */ /* 0x000fe20000000800 */
[----:B------:R-:W-:Y:S01]  /*a6a0*/  IMAD.HI.U32 R3, R20, UR4, RZ ;  /* 0x0000000414037c27 */ /* 0x000fe2000f8e00ff */
[C---:B------:R-:W-:Y:S02]  /*a6b0*/  ISETP.NE.AND P1, PT, R14.reuse, RZ, PT ;  /* 0x000000ff0e00720c */ /* 0x040fe40003f25270 */
[----:B------:R-:W-:Y:S02]  /*a6c0*/  CS2R R10, SRZ ;  /* 0x00000000000a7805 */ /* 0x000fe4000001ff00 */
[----:B------:R-:W-:Y:S01]  /*a6d0*/  ISETP.NE.OR P0, PT, R14, RZ, !P0 ;  /* 0x000000ff0e00720c */ /* 0x000fe20004705670 */
[----:B------:R-:W-:Y:S01]  /*a6e0*/  IMAD.MOV.U32 R6, RZ, RZ, 0x1 ;  /* 0x00000001ff067424 */ /* 0x000fe200078e00ff */
[----:B------:R-:W-:Y:S01]  /*a6f0*/  LOP3.LUT R21, R4, 0x2, RZ, 0xfc, !PT ;  /* 0x0000000204157812 */ /* 0x000fe200078efcff */
[----:B------:R-:W-:Y:S01]  /*a700*/  IMAD.MOV.U32 R7, RZ, RZ, RZ ;  /* 0x000000ffff077224 */ /* 0x000fe200078e00ff */
[----:B------:R-:W-:Y:S01]  /*a710*/  SHF.R.U32.HI R3, RZ, UR5, R3 ;  /* 0x00000005ff037c19 */ /* 0x000fe20008011603 */
[----:B------:R-:W-:-:S02]  /*a720*/  IMAD.MOV.U32 R12, RZ, RZ, RZ ;  /* 0x000000ffff0c7224 */ /* 0x000fc400078e00ff */
[----:B0----5:R-:W-:-:S05]  /*a730*/  IMAD.SHL.U32 R0, R15, 0x40, RZ ;  /* 0x000000400f007824 */ /* 0x021fca00078e00ff */
[----:B---3--:R-:W-:Y:S01]  /*a740*/  LOP3.LUT R2, R0, 0x40, RZ, 0xc0, !PT ;  /* 0x0000004000027812 */ /* 0x008fe200078ec0ff */
[----:B------:R-:W-:-:S04]  /*a750*/  IMAD R0, R16, R17, RZ ;  /* 0x0000001110007224 */ /* 0x000fc800078e02ff */
[----:B------:R-:W-:Y:S02]  /*a760*/  IMAD R8, R9, R0, 0x1 ;  /* 0x0000000109087424 */ /* 0x000fe400078e0200 */
[----:B------:R-:W-:Y:S02]  /*a770*/  IMAD R2, R13, 0x80, R2 ;  /* 0x000000800d027824 */ /* 0x000fe400078e0202 */
[----:B------:R-:W-:-:S07]  /*a780*/  IMAD.SHL.U32 R0, R15, 0x800, RZ ;  /* 0x000008000f007824 */ /* 0x000fce00078e00ff */
.L_x_289:
[----:B------:R-:W0:Y:S01]  /*a790*/  S2R R14, SR_CgaCtaId ;  /* 0x00000000000e7919 */ /* 0x000e220000008800 */
[----:B------:R-:W-:-:S04]  /*a7a0*/  MOV R13, 0x400 ;  /* 0x00000400000d7802 */ /* 0x000fc80000000f00 */
[----:B0-----:R-:W-:Y:S02]  /*a7b0*/  LEA R22, R14, R13, 0x18 ;  /* 0x0000000d0e167211 */ /* 0x001fe400078ec0ff */
[----:B------:R-:W-:-:S03]  /*a7c0*/  SHF.L.U32 R13, R6, 0x1f, RZ ;  /* 0x0000001f060d7819 */ /* 0x000fc600000006ff */
[----:B------:R-:W-:-:S07]  /*a7d0*/  IMAD R14, R7, 0x8, R22 ;  /* 0x00000008070e7824 */ /* 0x000fce00078e0216 */
.L_x_286:
[----:B0-----:R0:W1:Y:S02]  /*a7e0*/  SYNCS.PHASECHK.TRANS64.TRYWAIT P2, [R14+URZ+0x380e0], R13 ;  /* 0x0380e00d0e0075a7 */ /* 0x001064000804017f */
[----:B-1----:R-:W-:Y:S05]  /*a7f0*/  @!P2 NANOSLEEP.SYNCS 0x989680 ;  /* 0x009896800000a95d */ /* 0x002fea0003900000 */
[----:B------:R-:W1:Y:S02]  /*a800*/  @!P2 SYNCS.PHASECHK.TRANS64 P2, [R14+URZ+0x380e0], R13 ;  /* 0x0380e00d0e00a5a7 */ /* 0x000e64000804007f */
[----:B-1----:R-:W-:Y:S05]  /*a810*/  @!P2 BRA `(.L_x_286) ;  /* 0xfffffffc00f0a947 */ /* 0x002fea000383ffff */
[----:B0-----:R-:W0:Y:S02]  /*a820*/  @!P1 LDC R13, c[0x0][0x500] ;  /* 0x00014000ff0d9b82 */ /* 0x001e240000000800 */
[----:B0-----:R0:W-:Y:S02]  /*a830*/  @!P1 SYNCS.ARRIVE.TRANS64 RZ, [R14+URZ+0x38000], R13 ;  /* 0x0380000d0eff99a7 */ /* 0x0011e4000800003f */
[----:B0-----:R-:W-:-:S04]  /*a840*/  PRMT R13, R21, 0x9910, RZ ;  /* 0x00009910150d7816 */ /* 0x001fc800000000ff */
[----:B------:R-:W-:-:S13]  /*a850*/  ISETP.NE.AND P2, PT, R13, 0x2, PT ;  /* 0x000000020d00780c */ /* 0x000fda0003f45270 */
[----:B------:R-:W-:Y:S05]  /*a860*/  @P2 BRA `(.L_x_287) ;  /* 0x0000000000042947 */ /* 0x000fea0003800000 */
[----:B------:R-:W-:Y:S01]  /*a870*/  BPT.TRAP 0x1 ;  /* 0x000000040000795c */ /* 0x000fe20000300000 */
.L_x_287:
[----:B------:R-:W-:Y:S05]  /*a880*/  @P0 BRA `(.L_x_288) ;  /* 0x0000000000040947 */ /* 0x000fea0003800000 */
[----:B------:R-:W-:Y:S01]  /*a890*/  BPT.TRAP 0x1 ;  /* 0x000000040000795c */ /* 0x000fe20000300000 */
.L_x_288:
[----:B------:R-:W0:Y:S01]  /*a8a0*/  LDC R15, c[0x0][0x380] ;  /* 0x0000e000ff0f7b82 */ /* 0x000e220000000800 */
[----:B------:R-:W-:Y:S01]  /*a8b0*/  R2UR UR4, R3 ;  /* 0x00000000030472ca */ /* 0x000fe200000e0000 */
[----:B------:R-:W-:Y:S01]  /*a8c0*/  ULDC UR20, c[0x0][0x38c] ;  /* 0x0000e30000147ab9 */ /* 0x000fe20000000800 */
[----:B------:R-:W-:Y:S01]  /*a8d0*/  R2UR UR5, R20 ;  /* 0x00000000140572ca */ /* 0x000fe200000e0000 */
[----:B------:R-:W-:Y:S01]  /*a8e0*/  UISETP.NE.AND UP0, UPT, UR20, 0x1, UPT ;  /* 0x000000011400788c */ /* 0x000fe2000bf05270 */
[----:B------:R-:W-:Y:S01]  /*a8f0*/  R2UR UR17, R14 ;  /* 0x000000000e1172ca */ /* 0x000fe200000e0000 */
[----:B------:R-:W-:Y:S01]  /*a900*/  IMAD.SHL.U32 R13, R7, 0x1000, RZ ;  /* 0x00001000070d7824 */ /* 0x000fe200078e00ff */
[C---:B------:R-:W-:Y:S01]  /*a910*/  R2UR UR18, R12.reuse ;  /* 0x000000000c1272ca */ /* 0x040fe200000e0000 */
[----:B------:R-:W1:Y:S01]  /*a920*/  LDC.64 R16, c[0x0][0x3b8] ;  /* 0x0000ee00ff107b82 */ /* 0x000e620000000a00 */
[----:B------:R-:W-:Y:S01]  /*a930*/  VIADD R12, R12, 0x1 ;  /* 0x000000010c0c7836 */ /* 0x000fe20000000000 */
[C---:B------:R-:W-:Y:S01]  /*a940*/  R2UR UR9, R22.reuse ;  /* 0x00000000160972ca */ /* 0x040fe200000e0000 */
[----:B------:R-:W-:Y:S01]  /*a950*/  IMAD.IADD R22, R22, 0x1, R13 ;  /* 0x0000000116167824 */ /* 0x000fe200078e020d */
[----:B------:R-:W-:Y:S01]  /*a960*/  ULDC.64 UR24, c[0x0][0x198] ;  /* 0x0000660000187ab9 */ /* 0x000fe20000000a00 */
[----:B------:R-:W-:Y:S01]  /*a970*/  VIADD R8, R8, 0xffffffff ;  /* 0xffffffff08087836 */ /* 0x000fe20000000000 */
[----:B------:R-:W-:Y:S01]  /*a980*/  R2UR UR12, R11 ;  /* 0x000000000b0c72ca */ /* 0x000fe200000e0000 */
[----:B------:R-:W-:Y:S01]  /*a990*/  @UP0 ULDC.64 UR10, c[0x0][0x390] ;  /* 0x0000e400000a0ab9 */ /* 0x000fe20000000a00 */
[----:B------:R-:W1:Y:S01]  /*a9a0*/  LDC.64 R18, c[0x0][0x3d8] ;  /* 0x0000f600ff127b82 */ /* 0x000e620000000a00 */
[----:B------:R-:W-:Y:S01]  /*a9b0*/  R2UR UR16, R22 ;  /* 0x00000000161072ca */ /* 0x000fe200000e0000 */
[----:B------:R-:W-:Y:S01]  /*a9c0*/  ULDC.64 UR14, c[0x0][0x3b0] ;  /* 0x0000ec00000e7ab9 */ /* 0x000fe20000000a00 */
[----:B------:R-:W-:Y:S01]  /*a9d0*/  R2UR UR13, R10 ;  /* 0x000000000a0d72ca */ /* 0x000fe200000e0000 */
[----:B------:R-:W-:Y:S01]  /*a9e0*/  ULDC.64 UR22, c[0x0][0x3d0] ;  /* 0x0000f40000167ab9 */ /* 0x000fe20000000a00 */
[----:B------:R-:W-:Y:S01]  /*a9f0*/  ISETP.GT.AND P5, PT, R8, 0x1, PT ;  /* 0x000000010800780c */ /* 0x000fe20003fa4270 */
[----:B------:R-:W-:Y:S01]  /*aa00*/  VIADD R7, R7, 0x1 ;  /* 0x0000000107077836 */ /* 0x000fe20000000000 */
[----:B------:R-:W-:Y:S01]  /*aa10*/  USHF.L.U32 UR18, UR18, 0x5, URZ ;  /* 0x0000000512127899 */ /* 0x000fe2000800063f */
[----:B0-----:R-:W-:Y:S01]  /*aa20*/  ISETP.NE.AND P2, PT, R15, 0x1, PT ;  /* 0x000000010f00780c */ /* 0x001fe20003f45270 */
[----:B------:R-:W-:-:S02]  /*aa30*/  UIADD3 UR17, UR17, 0x38000, URZ ;  /* 0x0003800011117890 */ /* 0x000fc4000fffe03f */
[C---:B------:R-:W-:Y:S01]  /*aa40*/  ISETP.NE.AND P4, PT, R7.reuse, 0x1c, PT ;  /* 0x0000001c0700780c */ /* 0x040fe20003f85270 */
[----:B------:R-:W-:Y:S01]  /*aa50*/  UMOV UR26, 0x30000 ;  /* 0x00030000001a7882 */ /* 0x000fe20000000000 */
[----:B------:R-:W-:Y:S01]  /*aa60*/  UMOV UR28, 0x0 ;  /* 0x00000000001c7882 */ /* 0x000fe20000000000 */
[----:B------:R-:W-:Y:S01]  /*aa70*/  UMOV UR29, 0x10000000 ;  /* 0x10000000001d7882 */ /* 0x000fe20000000000 */
[----:B------:R-:W-:-:S06]  /*aa80*/  SEL R7, R7, RZ, P4 ;  /* 0x000000ff07077207 */ /* 0x000fcc0002000000 */
[----:B------:R-:W-:Y:S02]  /*aa90*/  @P2 IMAD.U32 R23, RZ, RZ, UR4 ;  /* 0x00000004ff172e24 */ /* 0x000fe4000f8e00ff */
[----:B-1----:R-:W-:-:S03]  /*aaa0*/  IMAD R14, R10, R17, R19 ;  /* 0x000000110a0e7224 */ /* 0x002fc600078e0213 */
[----:B------:R-:W-:Y:S01]  /*aab0*/  @P2 R2UR UR5, R23 ;  /* 0x00000000170522ca */ /* 0x000fe200000e0000 */
[----:B------:R-:W0:Y:S01]  /*aac0*/  LDC R17, c[0x0][0x3c8] ;  /* 0x0000f200ff117b82 */ /* 0x000e220000000800 */
[----:B------:R-:W-:Y:S01]  /*aad0*/  LOP3.LUT R23, R13, 0x800, R0, 0xf8, !PT ;  /* 0x000008000d177812 */ /* 0x000fe200078ef800 */
[----:B------:R-:W-:Y:S01]  /*aae0*/  IMAD R13, R11, R16, R18 ;  /* 0x000000100b0d7224 */ /* 0x000fe200078e0212 */
[C---:B------:R-:W-:Y:S02]  /*aaf0*/  ISETP.NE.AND P2, PT, R12.reuse, R9, PT ;  /* 0x000000090c00720c */ /* 0x040fe40003f45270 */
[----:B------:R-:W-:Y:S02]  /*ab00*/  R2UR UR8, R23 ;  /* 0x00000000170872ca */ /* 0x000fe400000e0000 */
[----:B------:R-:W-:Y:S01]  /*ab10*/  PRMT R13, R13, 0x40, R14 ;  /* 0x000000400d0d7816 */ /* 0x000fe2000000000e */
[----:B------:R-:W-:Y:S01]  /*ab20*/  VIADD R14, R11, 0x1 ;  /* 0x000000010b0e7836 */ /* 0x000fe20000000000 */
[----:B------:R-:W-:-:S03]  /*ab30*/  SEL R12, R12, RZ, P2 ;  /* 0x000000ff0c0c7207 */ /* 0x000fc60001000000 */
[----:B------:R-:W-:Y:S02]  /*ab40*/  UIADD3 UR4, -UR5, URZ, URZ ;  /* 0x0000003f05047290 */ /* 0x000fe4000fffe13f */
[----:B------:R-:W-:Y:S02]  /*ab50*/  UIMAD.WIDE.U32 UR6, UR5, UR10, URZ ;  /* 0x0000000a050672a5 */ /* 0x000fe4000f8e003f */
[----:B------:R-:W-:Y:S01]  /*ab60*/  UMOV UR21, UR5 ;  /* 0x0000000500157c82 */ /* 0x000fe20008000000 */
[----:B------:R-:W-:Y:S01]  /*ab70*/  @P2 IMAD.MOV R14, RZ, RZ, R11 ;  /* 0x000000ffff0e2224 */ /* 0x000fe200078e020b */
[----:B------:R-:W-:Y:S01]  /*ab80*/  @UP0 USHF.R.U32.HI UR21, URZ, UR11, UR7 ;  /* 0x0000000b3f150299 */ /* 0x000fe20008011607 */
[----:B------:R-:W-:Y:S01]  /*ab90*/  IMAD R15, R15, UR4, R20 ;  /* 0x000000040f0f7c24 */ /* 0x000fe2000f8e0214 */
[----:B------:R-:W-:Y:S01]  /*aba0*/  UIADD3 UR4, UP1, UR24, 0xf0, URZ ;  /* 0x000000f018047890 */ /* 0x000fe2000ff3e03f */
[----:B------:R-:W-:Y:S01]  /*abb0*/  R2UR UR7, R13 ;  /* 0x000000000d0772ca */ /* 0x000fe200000e0000 */
[----:B------:R-:W-:Y:S01]  /*abc0*/  UIADD3 UR6, -UR21, URZ, URZ ;  /* 0x0000003f15067290 */ /* 0x000fe2000fffe13f */
[----:B------:R-:W-:Y:S01]  /*abd0*/  R2UR UR11, R2 ;  /* 0x00000000020b72ca */ /* 0x000fe200000e0000 */
[----:B------:R-:W-:Y:S01]  /*abe0*/  UIADD3 UR24, UP2, UR24, 0x1f0, URZ ;  /* 0x000001f018187890 */ /* 0x000fe2000ff5e03f */
[----:B------:R-:W-:Y:S01]  /*abf0*/  R2UR UR19, R15 ;  /* 0x000000000f1372ca */ /* 0x000fe200000e0000 */
[----:B------:R-:W-:Y:S01]  /*ac00*/  UIMAD UR20, UR20, UR6, UR5 ;  /* 0x00000006141472a4 */ /* 0x000fe2000f8e0205 */
[----:B0-----:R-:W-:Y:S01]  /*ac10*/  ISETP.NE.AND P3, PT, R14, R17, PT ;  /* 0x000000110e00720c */ /* 0x001fe20003f65270 */
[----:B------:R-:W-:Y:S01]  /*ac20*/  UIADD3.X UR5, URZ, UR25, URZ, UP1, !UPT ;  /* 0x000000193f057290 */ /* 0x000fe20008ffe43f */
[----:B------:R-:W-:Y:S01]  /*ac30*/  SEL R11, RZ, 0x1, P4 ;  /* 0x00000001ff0b7807 */ /* 0x000fe20002000000 */
[----:B------:R-:W-:Y:S01]  /*ac40*/  UIMAD UR20, UR20, UR15, UR23 ;  /* 0x0000000f141472a4 */ /* 0x000fe2000f8e0217 */
[----:B------:R-:W-:Y:S01]  /*ac50*/  VIADD R13, R10, 0x1 ;  /* 0x000000010a0d7836 */ /* 0x000fe20000000000 */
[----:B------:R-:W-:Y:S01]  /*ac60*/  UIADD3 UR8, UR9, 0x1c000, UR8 ;  /* 0x0001c00009087890 */ /* 0x000fe2000fffe008 */
[----:B------:R-:W-:Y:S01]  /*ac70*/  LOP3.LUT R6, R6, R11, RZ, 0x3c, !PT ;  /* 0x0000000b06067212 */ /* 0x000fe200078e3cff */
[----:B------:R-:W-:Y:S01]  /*ac80*/  UPRMT UR6, UR7, 0x5410, URZ ;  /* 0x0000541007067896 */ /* 0x000fe2000800003f */
[----:B------:R-:W-:Y:S01]  /*ac90*/  SEL R11, R14, RZ, P3 ;  /* 0x000000ff0e0b7207 */ /* 0x000fe20001800000 */
[----:B------:R-:W-:-:S02]  /*aca0*/  UIADD3.X UR25, URZ, UR25, URZ, UP2, !UPT ;  /* 0x000000193f197290 */ /* 0x000fc400097fe43f */
[----:B------:R-:W-:Y:S01]  /*acb0*/  UIMAD UR19, UR19, UR14, UR22 ;  /* 0x0000000e131372a4 */ /* 0x000fe2000f8e0216 */
[----:B------:R-:W-:Y:S01]  /*acc0*/  UMOV UR9, UR17 ;  /* 0x0000001100097c82 */ /* 0x000fe20008000000 */
[----:B------:R-:W-:Y:S01]  /*acd0*/  UMOV UR10, UR18 ;  /* 0x00000012000a7c82 */ /* 0x000fe20008000000 */
[----:B------:R-:W-:-:S04]  /*ace0*/  @P3 IMAD.MOV R13, RZ, RZ, R10 ;  /* 0x000000ffff0d3224 */ /* 0x000fc800078e020a */
[----:B------:R-:W-:Y:S02]  /*acf0*/  IMAD.MOV.U32 R10, RZ, RZ, R13 ;  /* 0x000000ffff0a7224 */ /* 0x000fe400078e000d */
[----:B------:R0:W-:Y:S01]  /*ad00*/  UTMALDG.4D.IM2COL [UR16], [UR4], UR6 ;  /* 0x00000010040073b4 */ /* 0x0001e20008058006 */
[----:B------:R0:W-:Y:S02]  /*ad10*/  UTMALDG.4D.MULTICAST [UR8], [UR24], UR26, desc[UR28] ;  /* 0x00001c08180073b4 */ /* 0x0001e4000801981a */
[----:B0-----:R-:W-:Y:S05]  /*ad20*/  @P5 BRA `(.L_x_289) ;  /* 0xfffffff800985947 */ /* 0x001fea000383ffff */
.L_x_285:
[----:B------:R-:W-:Y:S01]  /*ad30*/  ISETP.GE.U32.AND P2, PT, R5, 0x1c, PT ;  /* 0x0000001c0500780c */ /* 0x000fe20003f46070 */
[----:B------:R-:W-:Y:S05]  /*ad40*/  WARPSYNC.ALL ;  /* 0x0000000000007948 */ /* 0x000fea0003800000 */
[----:B------:R-:W-:-:S07]  /*ad50*/  ELECT P1, URZ, PT ;  /* 0x00000000003f782f */ /* 0x000fce0003820000 */
[----:B---3-5:R-:W-:-:S05]  /*ad60*/  @P2 SHF.R.U32.HI R2, RZ, 0x2, R5 ;  /* 0x00000002ff022819 */ /* 0x028fca0000011605 */
[----:B------:R-:W-:-:S05]  /*ad70*/  @P2 IMAD.WIDE.U32 R2, R2, 0x24924925, RZ ;  /* 0x2492492502022825 */ /* 0x000fca00078e00ff */
[----:B------:R-:W-:-:S04]  /*ad80*/  @P2 LOP3.LUT R2, R3, 0x1, RZ, 0xc0, !PT ;  /* 0x0000000103022812 */ /* 0x000fc800078ec0ff */
[----:B------:R-:W-:Y:S01]  /*ad90*/  @P2 ISETP.NE.U32.AND P0, PT, R2, 0x1, PT ;  /* 0x000000010200280c */ /* 0x000fe20003f05070 */
[----:B------:R-:W-:-:S12]  /*ada0*/  @!P1 EXIT ;  /* 0x000000000000994d */ /* 0x000fd80003800000 */
[----:B------:R-:W-:Y:S01]  /*adb0*/  LOP3.LUT R4, R4, 0x2, RZ, 0xfc, !PT ;  /* 0x0000000204047812 */ /* 0x000fe200078efcff */
[----:B------:R-:W-:Y:S01]  /*adc0*/  IMAD.MOV.U32 R0, RZ, RZ, 0x1 ;  /* 0x00000001ff007424 */ /* 0x000fe200078e00ff */
[----:B------:R-:W-:Y:S02]  /*add0*/  @P2 ISETP.NE.U32.AND.EX P0, PT, RZ, RZ, PT, P0 ;  /* 0x000000ffff00220c */ /* 0x000fe40003f05100 */
[----:B------:R-:W-:Y:S02]  /*ade0*/  ISETP.NE.AND P1, PT, R4, 0x3, PT ;  /* 0x000000030400780c */ /* 0x000fe40003f25270 */
[----:B------:R-:W-:-:S11]  /*adf0*/  @P2 SEL R0, RZ, 0x1, !P0 ;  /* 0x00000001ff002807 */ /* 0x000fd60004000000 */
[----:B------:R-:W-:Y:S05]  /*ae00*/  @!P1 BRA `(.L_x_290) ;  /* 0x0000000000049947 */ /* 0x000fea0003800000 */
[----:B------:R-:W-:Y:S01]  /*ae10*/  BPT.TRAP 0x1 ;  /* 0x000000040000795c */ /* 0x000fe20000300000 */
.L_x_290:
[----:B------:R-:W0:Y:S01]  /*ae20*/  S2R R7, SR_CgaCtaId ;  /* 0x0000000000077919 */ /* 0x000e220000008800 */
[----:B------:R-:W-:Y:S02]  /*ae30*/  SHF.R.U32.HI R2, RZ, 0x2, R5 ;  /* 0x00000002ff027819 */ /* 0x000fe40000011605 */
[----:B------:R-:W-:-:S03]  /*ae40*/  MOV R4, 0x400 ;  /* 0x0000040000047802 */ /* 0x000fc60000000f00 */
[----:B------:R-:W-:-:S04]  /*ae50*/  IMAD.WIDE.U32 R2, R2, 0x24924925, RZ ;  /* 0x2492492502027825 */ /* 0x000fc800078e00ff */
[----:B------:R-:W-:Y:S01]  /*ae60*/  IMAD R2, R3, -0x1c, R5 ;  /* 0xffffffe403027824 */ /* 0x000fe200078e0205 */
[----:B------:R-:W-:Y:S02]  /*ae70*/  SHF.L.U32 R5, R0, 0x1f, RZ ;  /* 0x0000001f00057819 */ /* 0x000fe400000006ff */
[----:B0-----:R-:W-:-:S05]  /*ae80*/  LEA R4, R7, R4, 0x18 ;  /* 0x0000000407047211 */ /* 0x001fca00078ec0ff */
[----:B------:R-:W-:-:S04]  /*ae90*/  VIADD R3, R4, 0x380e0 ;  /* 0x000380e004037836 */ /* 0x000fc80000000000 */
[----:B------:R-:W-:-:S07]  /*aea0*/  IMAD R4, R2, 0x8, R3 ;  /* 0x0000000802047824 */ /* 0x000fce00078e0203 */
.L_x_291:
[----:B0-----:R0:W1:Y:S02]  /*aeb0*/  SYNCS.PHASECHK.TRANS64.TRYWAIT P0, [R4+URZ], R5 ;  /* 0x00000005040075a7 */ /* 0x001064000800017f */
[----:B-1----:R-:W-:Y:S05]  /*aec0*/  @!P0 NANOSLEEP.SYNCS 0x989680 ;  /* 0x009896800000895d */ /* 0x002fea0003900000 */
[----:B------:R-:W1:Y:S02]  /*aed0*/  @!P0 SYNCS.PHASECHK.TRANS64 P0, [R4+URZ], R5 ;  /* 0x00000005040085a7 */ /* 0x000e64000800007f */
[----:B-1----:R-:W-:Y:S05]  /*aee0*/  @!P0 BRA `(.L_x_291) ;  /* 0xfffffffc00f08947 */ /* 0x002fea000383ffff */
[----:B------:R-:W-:-:S05]  /*aef0*/  VIADD R2, R2, 0x1 ;  /* 0x0000000102027836 */ /* 0x000fca0000000000 */
[----:B------:R-:W-:-:S04]  /*af00*/  ISETP.NE.AND P0, PT, R2, 0x1c, PT ;  /* 0x0000001c0200780c */ /* 0x000fc80003f05270 */
[----:B0-----:R-:W-:Y:S02]  /*af10*/  SEL R5, RZ, 0x1, P0 ;  /* 0x00000001ff057807 */ /* 0x001fe40000000000 */
[----:B------:R-:W-:Y:S02]  /*af20*/  SEL R2, R2, RZ, P0 ;  /* 0x000000ff02027207 */ /* 0x000fe40000000000 */
[----:B------:R-:W-:-:S03]  /*af30*/  LOP3.LUT R7, R0, R5, RZ, 0x3c, !PT ;  /* 0x0000000500077212 */ /* 0x000fc600078e3cff */
[----:B------:R-:W-:Y:S01]  /*af40*/  IMAD R0, R2, 0x8, R3 ;  /* 0x0000000802007824 */ /* 0x000fe200078e0203 */
[----:B------:R-:W-:-:S07]  /*af50*/  SHF.L.U32 R5, R7, 0x1f, RZ ;  /* 0x0000001f07057819 */ /* 0x000fce00000006ff */
.L_x_292:
        /* <DEDUP_REMOVED lines=11> */
.L_x_293:
        /* <DEDUP_REMOVED lines=11> */
.L_x_294:
        /* <DEDUP_REMOVED lines=11> */
.L_x_295:
        /* <DEDUP_REMOVED lines=11> */
.L_x_296:
        /* <DEDUP_REMOVED lines=11> */
.L_x_297:
        /* <DEDUP_REMOVED lines=11> */
.L_x_298:
        /* <DEDUP_REMOVED lines=11> */
.L_x_299:
        /* <DEDUP_REMOVED lines=11> */
.L_x_300:
        /* <DEDUP_REMOVED lines=11> */
.L_x_301:
        /* <DEDUP_REMOVED lines=11> */
.L_x_302:
        /* <DEDUP_REMOVED lines=11> */
.L_x_303:
        /* <DEDUP_REMOVED lines=11> */
.L_x_304:
        /* <DEDUP_REMOVED lines=11> */
.L_x_305:
        /* <DEDUP_REMOVED lines=11> */
.L_x_306:
        /* <DEDUP_REMOVED lines=11> */
.L_x_307:
        /* <DEDUP_REMOVED lines=11> */
.L_x_308:
        /* <DEDUP_REMOVED lines=11> */
.L_x_309:
        /* <DEDUP_REMOVED lines=11> */
.L_x_310:
        /* <DEDUP_REMOVED lines=11> */
.L_x_311:
        /* <DEDUP_REMOVED lines=11> */
.L_x_312:
        /* <DEDUP_REMOVED lines=11> */
.L_x_313:
        /* <DEDUP_REMOVED lines=11> */
.L_x_314:
        /* <DEDUP_REMOVED lines=11> */
.L_x_315:
        /* <DEDUP_REMOVED lines=11> */
.L_x_316:
        /* <DEDUP_REMOVED lines=11> */
.L_x_317:
        /* <DEDUP_REMOVED lines=11> */
.L_x_318:
[----:B0-----:R0:W1:Y:S02]  /*c140*/  SYNCS.PHASECHK.TRANS64.TRYWAIT P0, [R2+URZ], R3 ;  /* 0x00000003020075a7 */ /* 0x001064000800017f */
[----:B-1----:R-:W-:Y:S05]  /*c150*/  @!P0 NANOSLEEP.SYNCS 0x989680 ;  /* 0x009896800000895d */ /* 0x002fea0003900000 */
[----:B------:R-:W1:Y:S02]  /*c160*/  @!P0 SYNCS.PHASECHK.TRANS64 P0, [R2+URZ], R3 ;  /* 0x00000003020085a7 */ /* 0x000e64000800007f */
[----:B-1----:R-:W-:Y:S05]  /*c170*/  @P0 EXIT ;  /* 0x000000000000094d */ /* 0x002fea0003800000 */
[----:B------:R-:W-:Y:S05]  /*c180*/  BRA `(.L_x_318) ;  /* 0xfffffffc00ec7947 */ /* 0x000fea000383ffff */
.L_x_319:
[----:B------:R-:W-:-:S00]  /*c190*/  BRA `(.L_x_319) ;  /* 0xfffffffc00fc7947 */ /* 0x000fc0000383ffff */
[----:B------:R-:W-:-:S00]  /*c1a0*/  NOP ;  /* 0x0000000000007918 */ /* 0x000fc00000000000 */
        /* <DEDUP_REMOVED lines=13> */
.L_x_320:


//--------------------- .nv.shared._ZN7cutlass13device_kernelINS_4conv6kernel13ConvUniversalINS1_16ConvProblemShapeILNS1_8OperatorE0ELi2EEENS1_10collective14CollectiveConvINS1_46MainloopSm90TmaGmmaWarpSpecializedImplicitGemmILS5_0ELi28ELi2EN4cute5tupleIJNSA_1CILi2EEENSC_ILi1EEESE_EEENS1_36KernelImplicitTmaWarpSpecializedSm90ELi1EEENSB_IJNSC_ILi128EEESI_NSB_IJNSC_ILi32EEEEEEEEENS_12float_e4m3_tESM_NSA_8TiledMMAINSA_8MMA_AtomIJNSA_4SM904GMMA31MMA_64x128x32_F32E4M3E4M3_SS_TNILNSQ_7ScaleInE1ELSS_1EEEEEENSA_6LayoutINSB_IJSE_SE_SE_EEENSB_IJNSC_ILi0EEESX_SX_EEEEENSB_IJNSA_10UnderscoreES10_S10_EEEEENS7_6detail26Sm90ImplicitGemmTileTraitsINSA_20SM90_TMA_LOAD_IM2COLENSA_14ComposedLayoutINSA_7SwizzleILi1ELi4ELi3EEENSA_18smem_ptr_flag_bitsILi8EEENSV_INSB_IJNSB_IJNSC_ILi8EEENSC_ILi16EEEEEENSB_IJSJ_SE_EEENSB_IJSE_NSC_ILi28EEEEEEEEENSB_IJNSB_IJSJ_NSC_ILi256EEEEEENSB_IJSE_SX_EEENSB_IJSX_NSC_ILi4096EEEEEEEEEEEEEvEENS14_INSA_23SM90_TMA_LOAD_MULTICASTES1P_vEEEENS_8epilogue10collective6detail29Sm90TmaWarpSpecializedAdapterINS1V_15DefaultEpilogueISM_NSB_IJNSB_IJlllEEESE_SX_EEES20_NS1U_6thread17LinearCombinationISM_Li1EffLNS21_9ScaleType4KindE0ELNS_15FloatRoundStyleE2ESM_EENS_4gemm15EpilogueDefaultEEEEEvvEEEEvNT_6ParamsE --------------------------
	.section	.nv.shared._ZN7cutlass13device_kernelINS_4conv6kernel13ConvUniversalINS1_16ConvProblemShapeILNS1_8OperatorE0ELi2EEENS1_10collective14CollectiveConvINS1_46MainloopSm90TmaGmmaWarpSpecializedImplicitGemmILS5_0ELi28ELi2EN4cute5tupleIJNSA_1CILi2EEENSC_ILi1EEESE_EEENS1_36KernelImplicitTmaWarpSpecializedSm90ELi1EEENSB_IJNSC_ILi128EEESI_NSB_IJNSC_ILi32EEEEEEEEENS_12float_e4m3_tESM_NSA_8TiledMMAINSA_8MMA_AtomIJNSA_4SM904GMMA31MMA_64x128x32_F32E4M3E4M3_SS_TNILNSQ_7ScaleInE1ELSS_1EEEEEENSA_6LayoutINSB_IJSE_SE_SE_EEENSB_IJNSC_ILi0EEESX_SX_EEEEENSB_IJNSA_10UnderscoreES10_S10_EEEEENS7_6detail26Sm90ImplicitGemmTileTraitsINSA_20SM90_TMA_LOAD_IM2COLENSA_14ComposedLayoutINSA_7SwizzleILi1ELi4ELi3EEENSA_18smem_ptr_flag_bitsILi8EEENSV_INSB_IJNSB_IJNSC_ILi8EEENSC_ILi16EEEEEENSB_IJSJ_SE_EEENSB_IJSE_NSC_ILi28EEEEEEEEENSB_IJNSB_IJSJ_NSC_ILi256EEEEEENSB_IJSE_SX_EEENSB_IJSX_NSC_ILi4096EEEEEEEEEEEEEvEENS14_INSA_23SM90_TMA_LOAD_MULTICASTES1P_vEEEENS_8epilogue10collective6detail29Sm90TmaWarpSpecializedAdapterINS1V_15DefaultEpilogueISM_NSB_IJNSB_IJlllEEESE_SX_EEES20_NS1U_6thread17LinearCombinationISM_Li1EffLNS21_9ScaleType4KindE0ELNS_15FloatRoundStyleE2ESM_EENS_4gemm15EpilogueDefaultEEEEEvvEEEEvNT_6ParamsE,"aw",@nobits
	.sectionflags	@""
	.align	16
	.zero		1024


//--------------------- .nv.shared.reserved.0     --------------------------
	.section	.nv.shared.reserved.0,"aw",@nobits
	.weak		__nv_reservedSMEM_offset_0_alias
	.size		__nv_reservedSMEM_offset_0_alias, 0, 0
	.other		__nv_reservedSMEM_offset_0_alias,@"STO_CUDA_RESERVED_SHARED STV_DEFAULT"
__nv_reservedSMEM_offset_0_alias:
	.zero		0


//--------------------- .nv.global                --------------------------
	.section	.nv.global,"aw",@nobits
.nv.global:
	.type		_ZN39_INTERNAL_f39671ad_4_k_cu_07b9cadb_35044cute1_E,@object
	.size		_ZN39_INTERNAL_f39671ad_4_k_cu_07b9cadb_35044cute1_E,(_ZN39_INTERNAL_f39671ad_4_k_cu_07b9cadb_35044cuda3std3__45__cpo6cbeginE - _ZN39_INTERNAL_f39671ad_4_k_cu_07b9cadb_35044cute1_E)
_ZN39_INTERNAL_f39671ad_4_k_cu_07b9cadb_35044cute1_E:
	.zero		1
	.type		_ZN39_INTERNAL_f39671ad_4_k_cu_07b9cadb_35044cuda3std3__45__cpo6cbeginE,@object
	.size		_ZN39_INTERNAL_f39671ad_4_k_cu_07b9cadb_35044cuda3std3__45__cpo6cbeginE,(_ZN39_INTERNAL_f39671ad_4_k_cu_07b9cadb_35044cuda3std3__48in_placeE - _ZN39_INTERNAL_f39671ad_4_k_cu_07b9cadb_35044cuda3std3__45__cpo6cbeginE)
_ZN39_INTERNAL_f39671ad_4_k_cu_07b9cadb_35044cuda3std3__45__cpo6cbeginE:
	.zero		1
	.type		_ZN39_INTERNAL_f39671ad_4_k_cu_07b9cadb_35044cuda3std3__48in_placeE,@object
	.size		_ZN39_INTERNAL_f39671ad_4_k_cu_07b9cadb_35044cuda3std3__48in_placeE,(_ZN39_INTERNAL_f39671ad_4_k_cu_07b9cadb_35044cuda3std6ranges3__45__cpo9iter_moveE - _ZN39_INTERNAL_f39671ad_4_k_cu_07b9cadb_35044cuda3std3__48in_placeE)
_ZN39_INTERNAL_f39671ad_4_k_cu_07b9cadb_35044cuda3std3__48in_placeE:
	.zero		1
	.type		_ZN39_INTERNAL_f39671ad_4_k_cu_07b9cadb_35044cuda3std6ranges3__45__cpo9iter_moveE,@object
	.size		_ZN39_INTERNAL_f39671ad_4_k_cu_07b9cadb_35044cuda3std6ranges3__45__cpo9iter_moveE,(_ZN39_INTERNAL_f39671ad_4_k_cu_07b9cadb_35044cuda3std3__45__cpo5beginE - _ZN39_INTERNAL_f39671ad_4_k_cu_07b9cadb_35044cuda3std6ranges3__45__cpo9iter_moveE)
_ZN39_INTERNAL_f39671ad_4_k_cu_07b9cadb_35044cuda3std6ranges3__45__cpo9iter_moveE:
	.zero		1
	.type		_ZN39_INTERNAL_f39671ad_4_k_cu_07b9cadb_35044cuda3std3__45__cpo5beginE,@object
	.size		_ZN39_INTERNAL_f39671ad_4_k_cu_07b9cadb_35044cuda3std3__45__cpo5beginE,(_ZN39_INTERNAL_f39671ad_4_k_cu_07b9cadb_35044cuda3std3__441_GLOBAL__N__f39671ad_4_k_cu_07b9cadb_35046ignoreE - _ZN39_INTERNAL_f39671ad_4_k_cu_07b9cadb_35044cuda3std3__45__cpo5beginE)
_ZN39_INTERNAL_f39671ad_4_k_cu_07b9cadb_35044cuda3std3__45__cpo5beginE:
	.zero		1
	.type		_ZN39_INTERNAL_f39671ad_4_k_cu_07b9cadb_35044cuda3std3__441_GLOBAL__N__f39671ad_4_k_cu_07b9cadb_35046ignoreE,@object
	.size		_ZN39_INTERNAL_f39671ad_4_k_cu_07b9cadb_35044cuda3std3__441_GLOBAL__N__f39671ad_4_k_cu_07b9cadb_35046ignoreE,(_ZN39_INTERNAL_f39671ad_4_k_cu_07b9cadb_35044cute7productE - _ZN39_INTERNAL_f39671ad_4_k_cu_07b9cadb_35044cuda3std3__441_GLOBAL__N__f39671ad_4_k_cu_07b9cadb_35046ignoreE)
_ZN39_INTERNAL_f39671ad_4_k_cu_07b9cadb_35044cuda3std3__441_GLOBAL__N__f39671ad_4_k_cu_07b9cadb_35046ignoreE:
	.zero		1
	.type		_ZN39_INTERNAL_f39671ad_4_k_cu_07b9cadb_35044cute7productE,@object
	.size		_ZN39_INTERNAL_f39671ad_4_k_cu_07b9cadb_35044cute7productE,(_ZN39_INTERNAL_f39671ad_4_k_cu_07b9cadb_35044cuda3std3__45__cpo3endE - _ZN39_INTERNAL_f39671ad_4_k_cu_07b9cadb_35044cute7productE)
_ZN39_INTERNAL_f39671ad_4_k_cu_07b9cadb_35044cute7productE:
	.zero		1
	.type		_ZN39_INTERNAL_f39671ad_4_k_cu_07b9cadb_35044cuda3std3__45__cpo3endE,@object
	.size		_ZN39_INTERNAL_f39671ad_4_k_cu_07b9cadb_35044cuda3std3__45__cpo3endE,(_ZN39_INTERNAL_f39671ad_4_k_cu_07b9cadb_35044cuda3std3__419piecewise_constructE - _ZN39_INTERNAL_f39671ad_4_k_cu_07b9cadb_35044cuda3std3__45__cpo3endE)
_ZN39_INTERNAL_f39671ad_4_k_cu_07b9cadb_35044cuda3std3__45__cpo3endE:
	.zero		1
	.type		_ZN39_INTERNAL_f39671ad_4_k_cu_07b9cadb_35044cuda3std3__419piecewise_constructE,@object
	.size		_ZN39_INTERNAL_f39671ad_4_k_cu_07b9cadb_35044cuda3std3__419piecewise_constructE,(_ZN39_INTERNAL_f39671ad_4_k_cu_07b9cadb_35044cuda3std3__45__cpo4cendE - _ZN39_INTERNAL_f39671ad_4_k_cu_07b9cadb_35044cuda3std3__419piecewise_constructE)
_ZN39_INTERNAL_f39671ad_4_k_cu_07b9cadb_35044cuda3std3__419piecewise_constructE:
	.zero		1
	.type		_ZN39_INTERNAL_f39671ad_4_k_cu_07b9cadb_35044cuda3std3__45__cpo4cendE,@object
	.size		_ZN39_INTERNAL_f39671ad_4_k_cu_07b9cadb_35044cuda3std3__45__cpo4cendE,(_ZN39_INTERNAL_f39671ad_4_k_cu_07b9cadb_35044cuda3std6ranges3__45__cpo4swapE - _ZN39_INTERNAL_f39671ad_4_k_cu_07b9cadb_35044cuda3std3__45__cpo4cendE)
_ZN39_INTERNAL_f39671ad_4_k_cu_07b9cadb_35044cuda3std3__45__cpo4cendE:
	.zero		1
	.type		_ZN39_INTERNAL_f39671ad_4_k_cu_07b9cadb_35044cuda3std6ranges3__45__cpo4swapE,@object
	.size		_ZN39_INTERNAL_f39671ad_4_k_cu_07b9cadb_35044cuda3std6ranges3__45__cpo4swapE,(.L_7 - _ZN39_INTERNAL_f39671ad_4_k_cu_07b9cadb_35044cuda3std6ranges3__45__cpo4swapE)
_ZN39_INTERNAL_f39671ad_4_k_cu_07b9cadb_35044cuda3std6ranges3__45__cpo4swapE:
	.zero		1
.L_7:


//--------------------- .nv.constant0._ZN7cutlass13device_kernelINS_4conv6kernel13ConvUniversalINS1_16ConvProblemShapeILNS1_8OperatorE0ELi2EEENS1_10collective14CollectiveConvINS1_46MainloopSm90TmaGmmaWarpSpecializedImplicitGemmILS5_0ELi28ELi2EN4cute5tupleIJNSA_1CILi2EEENSC_ILi1EEESE_EEENS1_36KernelImplicitTmaWarpSpecializedSm90ELi1EEENSB_IJNSC_ILi128EEESI_NSB_IJNSC_ILi32EEEEEEEEENS_12float_e4m3_tESM_NSA_8TiledMMAINSA_8MMA_AtomIJNSA_4SM904GMMA31MMA_64x128x32_F32E4M3E4M3_SS_TNILNSQ_7ScaleInE1ELSS_1EEEEEENSA_6LayoutINSB_IJSE_SE_SE_EEENSB_IJNSC_ILi0EEESX_SX_EEEEENSB_IJNSA_10UnderscoreES10_S10_EEEEENS7_6detail26Sm90ImplicitGemmTileTraitsINSA_20SM90_TMA_LOAD_IM2COLENSA_14ComposedLayoutINSA_7SwizzleILi1ELi4ELi3EEENSA_18smem_ptr_flag_bitsILi8EEENSV_INSB_IJNSB_IJNSC_ILi8EEENSC_ILi16EEEEEENSB_IJSJ_SE_EEENSB_IJSE_NSC_ILi28EEEEEEEEENSB_IJNSB_IJSJ_NSC_ILi256EEEEEENSB_IJSE_SX_EEENSB_IJSX_NSC_ILi4096EEEEEEEEEEEEEvEENS14_INSA_23SM90_TMA_LOAD_MULTICASTES1P_vEEEENS_8epilogue10collective6detail29Sm90TmaWarpSpecializedAdapterINS1V_15DefaultEpilogueISM_NSB_IJNSB_IJlllEEESE_SX_EEES20_NS1U_6thread17LinearCombinationISM_Li1EffLNS21_9ScaleType4KindE0ELNS_15FloatRoundStyleE2ESM_EENS_4gemm15EpilogueDefaultEEEEEvvEEEEvNT_6ParamsE --------------------------
	.section	.nv.constant0._ZN7cutlass13device_kernelINS_4conv6kernel13ConvUniversalINS1_16ConvProblemShapeILNS1_8OperatorE0ELi2EEENS1_10collective14CollectiveConvINS1_46MainloopSm90TmaGmmaWarpSpecializedImplicitGemmILS5_0ELi28ELi2EN4cute5tupleIJNSA_1CILi2EEENSC_ILi1EEESE_EEENS1_36KernelImplicitTmaWarpSpecializedSm90ELi1EEENSB_IJNSC_ILi128EEESI_NSB_IJNSC_ILi32EEEEEEEEENS_12float_e4m3_tESM_NSA_8TiledMMAINSA_8MMA_AtomIJNSA_4SM904GMMA31MMA_64x128x32_F32E4M3E4M3_SS_TNILNSQ_7ScaleInE1ELSS_1EEEEEENSA_6LayoutINSB_IJSE_SE_SE_EEENSB_IJNSC_ILi0EEESX_SX_EEEEENSB_IJNSA_10UnderscoreES10_S10_EEEEENS7_6detail26Sm90ImplicitGemmTileTraitsINSA_20SM90_TMA_LOAD_IM2COLENSA_14ComposedLayoutINSA_7SwizzleILi1ELi4ELi3EEENSA_18smem_ptr_flag_bitsILi8EEENSV_INSB_IJNSB_IJNSC_ILi8EEENSC_ILi16EEEEEENSB_IJSJ_SE_EEENSB_IJSE_NSC_ILi28EEEEEEEEENSB_IJNSB_IJSJ_NSC_ILi256EEEEEENSB_IJSE_SX_EEENSB_IJSX_NSC_ILi4096EEEEEEEEEEEEEvEENS14_INSA_23SM90_TMA_LOAD_MULTICASTES1P_vEEEENS_8epilogue10collective6detail29Sm90TmaWarpSpecializedAdapterINS1V_15DefaultEpilogueISM_NSB_IJNSB_IJlllEEESE_SX_EEES20_NS1U_6thread17LinearCombinationISM_Li1EffLNS21_9ScaleType4KindE0ELNS_15FloatRoundStyleE2ESM_EENS_4gemm15EpilogueDefaultEEEEEvvEEEEvNT_6ParamsE,"a",@progbits
	.sectionflags	@""
	.align	4
.nv.constant0._ZN7cutlass13device_kernelINS_4conv6kernel13ConvUniversalINS1_16ConvProblemShapeILNS1_8OperatorE0ELi2EEENS1_10collective14CollectiveConvINS1_46MainloopSm90TmaGmmaWarpSpecializedImplicitGemmILS5_0ELi28ELi2EN4cute5tupleIJNSA_1CILi2EEENSC_ILi1EEESE_EEENS1_36KernelImplicitTmaWarpSpecializedSm90ELi1EEENSB_IJNSC_ILi128EEESI_NSB_IJNSC_ILi32EEEEEEEEENS_12float_e4m3_tESM_NSA_8TiledMMAINSA_8MMA_AtomIJNSA_4SM904GMMA31MMA_64x128x32_F32E4M3E4M3_SS_TNILNSQ_7ScaleInE1ELSS_1EEEEEENSA_6LayoutINSB_IJSE_SE_SE_EEENSB_IJNSC_ILi0EEESX_SX_EEEEENSB_IJNSA_10UnderscoreES10_S10_EEEEENS7_6detail26Sm90ImplicitGemmTileTraitsINSA_20SM90_TMA_LOAD_IM2COLENSA_14ComposedLayoutINSA_7SwizzleILi1ELi4ELi3EEENSA_18smem_ptr_flag_bitsILi8EEENSV_INSB_IJNSB_IJNSC_ILi8EEENSC_ILi16EEEEEENSB_IJSJ_SE_EEENSB_IJSE_NSC_ILi28EEEEEEEEENSB_IJNSB_IJSJ_NSC_ILi256EEEEEENSB_IJSE_SX_EEENSB_IJSX_NSC_ILi4096EEEEEEEEEEEEEvEENS14_INSA_23SM90_TMA_LOAD_MULTICASTES1P_vEEEENS_8epilogue10collective6detail29Sm90TmaWarpSpecializedAdapterINS1V_15DefaultEpilogueISM_NSB_IJNSB_IJlllEEESE_SX_EEES20_NS1U_6thread17LinearCombinationISM_Li1EffLNS21_9ScaleType4KindE0ELNS_15FloatRoundStyleE2ESM_EENS_4gemm15EpilogueDefaultEEEEEvvEEEEvNT_6ParamsE:
	.zero		1536


//--------------------- SYMBOLS --------------------------

	.type		.nv.reservedSmem.offset0,@object
	.size		.nv.reservedSmem.offset0,0x4
